//
// Generated by NVIDIA NVVM Compiler
//
// Compiler Build ID: CL-36424714
// Cuda compilation tools, release 13.0, V13.0.88
// Based on NVVM 20.0.0
//

.version 9.0
.target sm_100
.address_size 64

	// .globl	_Z19computeLambdaKernelPfif
.func  (.param .b64 func_retval0) __internal_accurate_pow
(
	.param .b64 __internal_accurate_pow_param_0,
	.param .b64 __internal_accurate_pow_param_1
)
;
.extern .shared .align 16 .b8 shared_mem[];

.visible .entry _Z19computeLambdaKernelPfif(
	.param .u64 .ptr .align 1 _Z19computeLambdaKernelPfif_param_0,
	.param .u32 _Z19computeLambdaKernelPfif_param_1,
	.param .f32 _Z19computeLambdaKernelPfif_param_2
)
{
	.reg .pred 	%p<20>;
	.reg .b32 	%r<26>;
	.reg .b32 	%f<5>;
	.reg .b64 	%rd<7>;
	.reg .b64 	%fd<18>;

	ld.param.u64 	%rd2, [_Z19computeLambdaKernelPfif_param_0];
	ld.param.u32 	%r5, [_Z19computeLambdaKernelPfif_param_1];
	ld.param.f32 	%f1, [_Z19computeLambdaKernelPfif_param_2];
	mov.u32 	%r6, %ctaid.x;
	mov.u32 	%r7, %ntid.x;
	mov.u32 	%r8, %tid.x;
	mad.lo.s32 	%r1, %r6, %r7, %r8;
	setp.ge.s32 	%p4, %r1, %r5;
	@%p4 bra 	$L__BB0_9;
	add.s32 	%r2, %r1, 1;
	cvt.f64.f32 	%fd1, %f1;
	cvt.rn.f64.s32 	%fd2, %r2;
	{
	.reg .b32 %temp; 
	mov.b64 	{%temp, %r3}, %fd1;
	}
	{
	.reg .b32 %temp; 
	mov.b64 	{%temp, %r4}, %fd2;
	}
	shr.u32 	%r9, %r4, 20;
	and.b32  	%r10, %r9, 2047;
	add.s32 	%r11, %r10, -1012;
	mov.b64 	%rd3, %fd2;
	shl.b64 	%rd1, %rd3, %r11;
	setp.eq.s64 	%p19, %rd1, -9223372036854775808;
	abs.f64 	%fd3, %fd1;
	{ // callseq 0, 0
	.param .b64 param0;
	st.param.f64 	[param0], %fd3;
	.param .b64 param1;
	st.param.f64 	[param1], %fd2;
	.param .b64 retval0;
	call.uni (retval0), 
	__internal_accurate_pow, 
	(
	param0, 
	param1
	);
	ld.param.f64 	%fd10, [retval0];
	} // callseq 0
	setp.lt.s32 	%p6, %r3, 0;
	neg.f64 	%fd12, %fd10;
	selp.f64 	%fd13, %fd12, %fd10, %p19;
	selp.f64 	%fd17, %fd13, %fd10, %p6;
	setp.neu.f32 	%p7, %f1, 0f00000000;
	@%p7 bra 	$L__BB0_3;
	setp.eq.s64 	%p8, %rd1, -9223372036854775808;
	abs.f64 	%fd14, %fd2;
	setp.neu.f64 	%p9, %fd14, 0d3FE0000000000000;
	and.pred  	%p19, %p9, %p8;
	selp.b32 	%r12, %r3, 0, %p19;
	setp.lt.s32 	%p10, %r4, 0;
	or.b32  	%r13, %r12, 2146435072;
	selp.b32 	%r14, %r13, %r12, %p10;
	mov.b32 	%r15, 0;
	mov.b64 	%fd17, {%r15, %r14};
$L__BB0_3:
	add.f64 	%fd15, %fd2, %fd1;
	{
	.reg .b32 %temp; 
	mov.b64 	{%temp, %r16}, %fd15;
	}
	and.b32  	%r17, %r16, 2146435072;
	setp.ne.s32 	%p11, %r17, 2146435072;
	@%p11 bra 	$L__BB0_8;
	setp.num.f32 	%p12, %f1, %f1;
	@%p12 bra 	$L__BB0_6;
	add.rn.f64 	%fd17, %fd1, %fd2;
	bra.uni 	$L__BB0_8;
$L__BB0_6:
	setp.neu.f64 	%p13, %fd3, 0d7FF0000000000000;
	@%p13 bra 	$L__BB0_8;
	setp.lt.s32 	%p14, %r3, 0;
	setp.lt.s32 	%p15, %r4, 0;
	selp.b32 	%r18, 0, 2146435072, %p15;
	and.b32  	%r19, %r4, 2147483647;
	setp.ne.s32 	%p16, %r19, 1071644672;
	or.b32  	%r20, %r18, -2147483648;
	selp.b32 	%r21, %r20, %r18, %p16;
	selp.b32 	%r22, %r21, %r18, %p19;
	selp.b32 	%r23, %r22, %r18, %p14;
	mov.b32 	%r24, 0;
	mov.b64 	%fd17, {%r24, %r23};
$L__BB0_8:
	setp.eq.f32 	%p17, %f1, 0f3F800000;
	setp.eq.s32 	%p18, %r2, 0;
	cvt.rn.f32.f64 	%f2, %fd17;
	selp.f32 	%f3, 0f3F800000, %f2, %p18;
	selp.f32 	%f4, 0f3F800000, %f3, %p17;
	mad.lo.s32 	%r25, %r5, %r1, %r1;
	cvta.to.global.u64 	%rd4, %rd2;
	mul.wide.s32 	%rd5, %r25, 4;
	add.s64 	%rd6, %rd4, %rd5;
	st.global.f32 	[%rd6], %f4;
$L__BB0_9:
	ret;

}
	// .globl	_Z17computeMaskKernelPfif
.visible .entry _Z17computeMaskKernelPfif(
	.param .u64 .ptr .align 1 _Z17computeMaskKernelPfif_param_0,
	.param .u32 _Z17computeMaskKernelPfif_param_1,
	.param .f32 _Z17computeMaskKernelPfif_param_2
)
{
	.reg .pred 	%p<21>;
	.reg .b32 	%r<33>;
	.reg .b32 	%f<8>;
	.reg .b64 	%rd<7>;
	.reg .b64 	%fd<18>;

	ld.param.u64 	%rd2, [_Z17computeMaskKernelPfif_param_0];
	ld.param.u32 	%r7, [_Z17computeMaskKernelPfif_param_1];
	ld.param.f32 	%f3, [_Z17computeMaskKernelPfif_param_2];
	mov.u32 	%r8, %ctaid.x;
	mov.u32 	%r9, %ntid.x;
	mov.u32 	%r10, %tid.x;
	mad.lo.s32 	%r1, %r8, %r9, %r10;
	mov.u32 	%r11, %ctaid.y;
	mov.u32 	%r12, %ntid.y;
	mov.u32 	%r13, %tid.y;
	mad.lo.s32 	%r14, %r11, %r12, %r13;
	max.s32 	%r15, %r1, %r14;
	setp.ge.s32 	%p4, %r15, %r7;
	@%p4 bra 	$L__BB1_11;
	setp.lt.s32 	%p5, %r1, %r14;
	mov.f32 	%f7, 0f00000000;
	@%p5 bra 	$L__BB1_10;
	sub.s32 	%r3, %r1, %r14;
	cvt.f64.f32 	%fd1, %f3;
	cvt.rn.f64.s32 	%fd2, %r3;
	{
	.reg .b32 %temp; 
	mov.b64 	{%temp, %r4}, %fd1;
	}
	{
	.reg .b32 %temp; 
	mov.b64 	{%temp, %r5}, %fd2;
	}
	shr.u32 	%r16, %r5, 20;
	and.b32  	%r17, %r16, 2047;
	add.s32 	%r18, %r17, -1012;
	mov.b64 	%rd3, %fd2;
	shl.b64 	%rd1, %rd3, %r18;
	setp.eq.s64 	%p20, %rd1, -9223372036854775808;
	abs.f64 	%fd3, %fd1;
	{ // callseq 1, 0
	.param .b64 param0;
	st.param.f64 	[param0], %fd3;
	.param .b64 param1;
	st.param.f64 	[param1], %fd2;
	.param .b64 retval0;
	call.uni (retval0), 
	__internal_accurate_pow, 
	(
	param0, 
	param1
	);
	ld.param.f64 	%fd10, [retval0];
	} // callseq 1
	setp.lt.s32 	%p7, %r4, 0;
	neg.f64 	%fd12, %fd10;
	selp.f64 	%fd13, %fd12, %fd10, %p20;
	selp.f64 	%fd17, %fd13, %fd10, %p7;
	setp.neu.f32 	%p8, %f3, 0f00000000;
	@%p8 bra 	$L__BB1_4;
	setp.eq.s64 	%p9, %rd1, -9223372036854775808;
	abs.f64 	%fd14, %fd2;
	setp.neu.f64 	%p10, %fd14, 0d3FE0000000000000;
	and.pred  	%p20, %p10, %p9;
	selp.b32 	%r19, %r4, 0, %p20;
	setp.lt.s32 	%p11, %r5, 0;
	or.b32  	%r20, %r19, 2146435072;
	selp.b32 	%r21, %r20, %r19, %p11;
	mov.b32 	%r22, 0;
	mov.b64 	%fd17, {%r22, %r21};
$L__BB1_4:
	add.f64 	%fd15, %fd2, %fd1;
	{
	.reg .b32 %temp; 
	mov.b64 	{%temp, %r23}, %fd15;
	}
	and.b32  	%r24, %r23, 2146435072;
	setp.ne.s32 	%p12, %r24, 2146435072;
	@%p12 bra 	$L__BB1_9;
	setp.num.f32 	%p13, %f3, %f3;
	@%p13 bra 	$L__BB1_7;
	add.rn.f64 	%fd17, %fd1, %fd2;
	bra.uni 	$L__BB1_9;
$L__BB1_7:
	setp.neu.f64 	%p14, %fd3, 0d7FF0000000000000;
	@%p14 bra 	$L__BB1_9;
	setp.lt.s32 	%p15, %r4, 0;
	setp.lt.s32 	%p16, %r5, 0;
	selp.b32 	%r25, 0, 2146435072, %p16;
	and.b32  	%r26, %r5, 2147483647;
	setp.ne.s32 	%p17, %r26, 1071644672;
	or.b32  	%r27, %r25, -2147483648;
	selp.b32 	%r28, %r27, %r25, %p17;
	selp.b32 	%r29, %r28, %r25, %p20;
	selp.b32 	%r30, %r29, %r25, %p15;
	mov.b32 	%r31, 0;
	mov.b64 	%fd17, {%r31, %r30};
$L__BB1_9:
	setp.eq.f32 	%p18, %f3, 0f3F800000;
	setp.eq.s32 	%p19, %r3, 0;
	cvt.rn.f32.f64 	%f5, %fd17;
	selp.f32 	%f6, 0f3F800000, %f5, %p19;
	selp.f32 	%f7, 0f3F800000, %f6, %p18;
$L__BB1_10:
	mad.lo.s32 	%r32, %r7, %r1, %r14;
	cvta.to.global.u64 	%rd4, %rd2;
	mul.wide.s32 	%rd5, %r32, 4;
	add.s64 	%rd6, %rd4, %rd5;
	st.global.f32 	[%rd6], %f7;
$L__BB1_11:
	ret;

}
	// .globl	_Z25intraBlockAttentionKernelPKfS0_S0_S0_Pfiifi
.visible .entry _Z25intraBlockAttentionKernelPKfS0_S0_S0_Pfiifi(
	.param .u64 .ptr .align 1 _Z25intraBlockAttentionKernelPKfS0_S0_S0_Pfiifi_param_0,
	.param .u64 .ptr .align 1 _Z25intraBlockAttentionKernelPKfS0_S0_S0_Pfiifi_param_1,
	.param .u64 .ptr .align 1 _Z25intraBlockAttentionKernelPKfS0_S0_S0_Pfiifi_param_2,
	.param .u64 .ptr .align 1 _Z25intraBlockAttentionKernelPKfS0_S0_S0_Pfiifi_param_3,
	.param .u64 .ptr .align 1 _Z25intraBlockAttentionKernelPKfS0_S0_S0_Pfiifi_param_4,
	.param .u32 _Z25intraBlockAttentionKernelPKfS0_S0_S0_Pfiifi_param_5,
	.param .u32 _Z25intraBlockAttentionKernelPKfS0_S0_S0_Pfiifi_param_6,
	.param .f32 _Z25intraBlockAttentionKernelPKfS0_S0_S0_Pfiifi_param_7,
	.param .u32 _Z25intraBlockAttentionKernelPKfS0_S0_S0_Pfiifi_param_8
)
{
	.reg .pred 	%p<74>;
	.reg .b32 	%r<359>;
	.reg .b32 	%f<208>;
	.reg .b64 	%rd<64>;

	ld.param.u64 	%rd9, [_Z25intraBlockAttentionKernelPKfS0_S0_S0_Pfiifi_param_0];
	ld.param.u64 	%rd10, [_Z25intraBlockAttentionKernelPKfS0_S0_S0_Pfiifi_param_1];
	ld.param.u64 	%rd11, [_Z25intraBlockAttentionKernelPKfS0_S0_S0_Pfiifi_param_2];
	ld.param.u64 	%rd12, [_Z25intraBlockAttentionKernelPKfS0_S0_S0_Pfiifi_param_3];
	ld.param.u32 	%r107, [_Z25intraBlockAttentionKernelPKfS0_S0_S0_Pfiifi_param_5];
	ld.param.u32 	%r108, [_Z25intraBlockAttentionKernelPKfS0_S0_S0_Pfiifi_param_6];
	cvta.to.global.u64 	%rd1, %rd11;
	cvta.to.global.u64 	%rd2, %rd10;
	cvta.to.global.u64 	%rd3, %rd9;
	cvta.to.global.u64 	%rd4, %rd12;
	mul.lo.s32 	%r1, %r108, %r107;
	shl.b32 	%r110, %r1, 2;
	mov.u32 	%r111, shared_mem;
	add.s32 	%r2, %r111, %r110;
	add.s32 	%r3, %r2, %r110;
	add.s32 	%r4, %r3, %r110;
	mov.u32 	%r5, %tid.x;
	setp.ge.s32 	%p1, %r5, %r107;
	@%p1 bra 	$L__BB2_25;
	setp.lt.s32 	%p2, %r108, 1;
	@%p2 bra 	$L__BB2_13;
	mul.lo.s32 	%r6, %r108, %r5;
	add.s32 	%r113, %r108, -1;
	and.b32  	%r7, %r108, 7;
	setp.lt.u32 	%p3, %r113, 7;
	mov.b32 	%r328, 0;
	@%p3 bra 	$L__BB2_5;
	and.b32  	%r328, %r108, 2147483640;
	mov.b32 	%r331, 0;
$L__BB2_4:
	.pragma "nounroll";
	add.s32 	%r115, %r331, %r6;
	shl.b32 	%r116, %r115, 2;
	add.s32 	%r118, %r111, %r116;
	mov.b32 	%r119, 0;
	st.shared.u32 	[%r118], %r119;
	add.s32 	%r120, %r2, %r116;
	st.shared.u32 	[%r120], %r119;
	add.s32 	%r121, %r3, %r116;
	st.shared.u32 	[%r121], %r119;
	st.shared.u32 	[%r118+4], %r119;
	st.shared.u32 	[%r120+4], %r119;
	st.shared.u32 	[%r121+4], %r119;
	st.shared.u32 	[%r118+8], %r119;
	st.shared.u32 	[%r120+8], %r119;
	st.shared.u32 	[%r121+8], %r119;
	st.shared.u32 	[%r118+12], %r119;
	st.shared.u32 	[%r120+12], %r119;
	st.shared.u32 	[%r121+12], %r119;
	st.shared.u32 	[%r118+16], %r119;
	st.shared.u32 	[%r120+16], %r119;
	st.shared.u32 	[%r121+16], %r119;
	st.shared.u32 	[%r118+20], %r119;
	st.shared.u32 	[%r120+20], %r119;
	st.shared.u32 	[%r121+20], %r119;
	st.shared.u32 	[%r118+24], %r119;
	st.shared.u32 	[%r120+24], %r119;
	st.shared.u32 	[%r121+24], %r119;
	st.shared.u32 	[%r118+28], %r119;
	st.shared.u32 	[%r120+28], %r119;
	st.shared.u32 	[%r121+28], %r119;
	add.s32 	%r331, %r331, 8;
	setp.eq.s32 	%p4, %r331, %r328;
	@%p4 bra 	$L__BB2_5;
	bra.uni 	$L__BB2_4;
$L__BB2_5:
	setp.eq.s32 	%p5, %r7, 0;
	@%p5 bra 	$L__BB2_13;
	and.b32  	%r10, %r108, 3;
	setp.lt.u32 	%p6, %r7, 4;
	@%p6 bra 	$L__BB2_8;
	add.s32 	%r122, %r328, %r6;
	shl.b32 	%r123, %r122, 2;
	add.s32 	%r125, %r111, %r123;
	mov.b32 	%r126, 0;
	st.shared.u32 	[%r125], %r126;
	add.s32 	%r127, %r2, %r123;
	st.shared.u32 	[%r127], %r126;
	add.s32 	%r128, %r3, %r123;
	st.shared.u32 	[%r128], %r126;
	st.shared.u32 	[%r125+4], %r126;
	st.shared.u32 	[%r127+4], %r126;
	st.shared.u32 	[%r128+4], %r126;
	st.shared.u32 	[%r125+8], %r126;
	st.shared.u32 	[%r127+8], %r126;
	st.shared.u32 	[%r128+8], %r126;
	st.shared.u32 	[%r125+12], %r126;
	st.shared.u32 	[%r127+12], %r126;
	st.shared.u32 	[%r128+12], %r126;
	add.s32 	%r328, %r328, 4;
$L__BB2_8:
	setp.eq.s32 	%p7, %r10, 0;
	@%p7 bra 	$L__BB2_13;
	setp.eq.s32 	%p8, %r10, 1;
	@%p8 bra 	$L__BB2_11;
	add.s32 	%r129, %r328, %r6;
	shl.b32 	%r130, %r129, 2;
	add.s32 	%r132, %r111, %r130;
	mov.b32 	%r133, 0;
	st.shared.u32 	[%r132], %r133;
	add.s32 	%r134, %r2, %r130;
	st.shared.u32 	[%r134], %r133;
	add.s32 	%r135, %r3, %r130;
	st.shared.u32 	[%r135], %r133;
	st.shared.u32 	[%r132+4], %r133;
	st.shared.u32 	[%r134+4], %r133;
	st.shared.u32 	[%r135+4], %r133;
	add.s32 	%r328, %r328, 2;
$L__BB2_11:
	and.b32  	%r136, %r108, 1;
	setp.eq.b32 	%p9, %r136, 1;
	not.pred 	%p10, %p9;
	@%p10 bra 	$L__BB2_13;
	add.s32 	%r137, %r328, %r6;
	shl.b32 	%r138, %r137, 2;
	add.s32 	%r140, %r111, %r138;
	mov.b32 	%r141, 0;
	st.shared.u32 	[%r140], %r141;
	add.s32 	%r142, %r2, %r138;
	st.shared.u32 	[%r142], %r141;
	add.s32 	%r143, %r3, %r138;
	st.shared.u32 	[%r143], %r141;
$L__BB2_13:
	mul.lo.s32 	%r15, %r107, %r5;
	and.b32  	%r16, %r107, 15;
	setp.lt.u32 	%p11, %r107, 16;
	mov.b32 	%r333, 0;
	@%p11 bra 	$L__BB2_16;
	and.b32  	%r333, %r107, 2147483632;
	mov.b32 	%r332, 0;
$L__BB2_15:
	.pragma "nounroll";
	add.s32 	%r146, %r332, %r15;
	shl.b32 	%r147, %r146, 2;
	add.s32 	%r148, %r4, %r147;
	mov.b32 	%r149, 0;
	st.shared.u32 	[%r148], %r149;
	st.shared.u32 	[%r148+4], %r149;
	st.shared.u32 	[%r148+8], %r149;
	st.shared.u32 	[%r148+12], %r149;
	st.shared.u32 	[%r148+16], %r149;
	st.shared.u32 	[%r148+20], %r149;
	st.shared.u32 	[%r148+24], %r149;
	st.shared.u32 	[%r148+28], %r149;
	st.shared.u32 	[%r148+32], %r149;
	st.shared.u32 	[%r148+36], %r149;
	st.shared.u32 	[%r148+40], %r149;
	st.shared.u32 	[%r148+44], %r149;
	st.shared.u32 	[%r148+48], %r149;
	st.shared.u32 	[%r148+52], %r149;
	st.shared.u32 	[%r148+56], %r149;
	st.shared.u32 	[%r148+60], %r149;
	add.s32 	%r332, %r332, 16;
	setp.ne.s32 	%p12, %r332, %r333;
	@%p12 bra 	$L__BB2_15;
$L__BB2_16:
	setp.eq.s32 	%p13, %r16, 0;
	@%p13 bra 	$L__BB2_25;
	and.b32  	%r23, %r107, 7;
	setp.lt.u32 	%p14, %r16, 8;
	@%p14 bra 	$L__BB2_19;
	add.s32 	%r150, %r333, %r15;
	shl.b32 	%r151, %r150, 2;
	add.s32 	%r152, %r4, %r151;
	mov.b32 	%r153, 0;
	st.shared.u32 	[%r152], %r153;
	st.shared.u32 	[%r152+4], %r153;
	st.shared.u32 	[%r152+8], %r153;
	st.shared.u32 	[%r152+12], %r153;
	st.shared.u32 	[%r152+16], %r153;
	st.shared.u32 	[%r152+20], %r153;
	st.shared.u32 	[%r152+24], %r153;
	st.shared.u32 	[%r152+28], %r153;
	add.s32 	%r333, %r333, 8;
$L__BB2_19:
	setp.eq.s32 	%p15, %r23, 0;
	@%p15 bra 	$L__BB2_25;
	and.b32  	%r26, %r107, 3;
	setp.lt.u32 	%p16, %r23, 4;
	@%p16 bra 	$L__BB2_22;
	add.s32 	%r154, %r333, %r15;
	shl.b32 	%r155, %r154, 2;
	add.s32 	%r156, %r4, %r155;
	mov.b32 	%r157, 0;
	st.shared.u32 	[%r156], %r157;
	st.shared.u32 	[%r156+4], %r157;
	st.shared.u32 	[%r156+8], %r157;
	st.shared.u32 	[%r156+12], %r157;
	add.s32 	%r333, %r333, 4;
$L__BB2_22:
	setp.eq.s32 	%p17, %r26, 0;
	@%p17 bra 	$L__BB2_25;
	mov.b32 	%r337, 0;
$L__BB2_24:
	.pragma "nounroll";
	add.s32 	%r159, %r333, %r15;
	shl.b32 	%r160, %r159, 2;
	add.s32 	%r161, %r4, %r160;
	mov.b32 	%r162, 0;
	st.shared.u32 	[%r161], %r162;
	add.s32 	%r333, %r333, 1;
	add.s32 	%r337, %r337, 1;
	setp.ne.s32 	%p18, %r337, %r26;
	@%p18 bra 	$L__BB2_24;
$L__BB2_25:
	setp.ge.s32 	%p19, %r5, %r107;
	bar.sync 	0;
	@%p19 bra 	$L__BB2_67;
	mul.lo.s32 	%r33, %r108, %r5;
	setp.lt.s32 	%p20, %r108, 1;
	@%p20 bra 	$L__BB2_67;
	ld.param.u32 	%r326, [_Z25intraBlockAttentionKernelPKfS0_S0_S0_Pfiifi_param_8];
	mul.lo.s32 	%r34, %r326, %r108;
	add.s32 	%r164, %r108, -1;
	and.b32  	%r35, %r108, 7;
	setp.lt.u32 	%p21, %r164, 7;
	mov.b32 	%r340, 0;
	@%p21 bra 	$L__BB2_46;
	mov.b32 	%r338, 0;
	mov.u32 	%r166, %ctaid.x;
	mad.lo.s32 	%r167, %r1, %r166, %r33;
$L__BB2_29:
	.pragma "nounroll";
	add.s32 	%r37, %r167, %r338;
	setp.ge.s32 	%p22, %r37, %r34;
	mul.wide.s32 	%rd13, %r37, 4;
	add.s64 	%rd5, %rd3, %rd13;
	add.s32 	%r168, %r338, %r33;
	shl.b32 	%r169, %r168, 2;
	mov.u32 	%r170, shared_mem;
	add.s32 	%r38, %r170, %r169;
	add.s64 	%rd6, %rd2, %rd13;
	add.s32 	%r39, %r2, %r169;
	add.s64 	%rd7, %rd1, %rd13;
	add.s32 	%r40, %r3, %r169;
	@%p22 bra 	$L__BB2_31;
	ld.global.f32 	%f25, [%rd5];
	st.shared.f32 	[%r38], %f25;
	ld.global.f32 	%f26, [%rd6];
	st.shared.f32 	[%r39], %f26;
	ld.global.f32 	%f27, [%rd7];
	st.shared.f32 	[%r40], %f27;
$L__BB2_31:
	add.s32 	%r171, %r37, 1;
	setp.ge.s32 	%p23, %r171, %r34;
	@%p23 bra 	$L__BB2_33;
	ld.global.f32 	%f28, [%rd5+4];
	st.shared.f32 	[%r38+4], %f28;
	ld.global.f32 	%f29, [%rd6+4];
	st.shared.f32 	[%r39+4], %f29;
	ld.global.f32 	%f30, [%rd7+4];
	st.shared.f32 	[%r40+4], %f30;
$L__BB2_33:
	add.s32 	%r172, %r37, 2;
	setp.ge.s32 	%p24, %r172, %r34;
	@%p24 bra 	$L__BB2_35;
	ld.global.f32 	%f31, [%rd5+8];
	st.shared.f32 	[%r38+8], %f31;
	ld.global.f32 	%f32, [%rd6+8];
	st.shared.f32 	[%r39+8], %f32;
	ld.global.f32 	%f33, [%rd7+8];
	st.shared.f32 	[%r40+8], %f33;
$L__BB2_35:
	add.s32 	%r173, %r37, 3;
	setp.ge.s32 	%p25, %r173, %r34;
	@%p25 bra 	$L__BB2_37;
	ld.global.f32 	%f34, [%rd5+12];
	st.shared.f32 	[%r38+12], %f34;
	ld.global.f32 	%f35, [%rd6+12];
	st.shared.f32 	[%r39+12], %f35;
	ld.global.f32 	%f36, [%rd7+12];
	st.shared.f32 	[%r40+12], %f36;
$L__BB2_37:
	add.s32 	%r174, %r37, 4;
	setp.ge.s32 	%p26, %r174, %r34;
	@%p26 bra 	$L__BB2_39;
	ld.global.f32 	%f37, [%rd5+16];
	st.shared.f32 	[%r38+16], %f37;
	ld.global.f32 	%f38, [%rd6+16];
	st.shared.f32 	[%r39+16], %f38;
	ld.global.f32 	%f39, [%rd7+16];
	st.shared.f32 	[%r40+16], %f39;
$L__BB2_39:
	add.s32 	%r175, %r37, 5;
	setp.ge.s32 	%p27, %r175, %r34;
	@%p27 bra 	$L__BB2_41;
	ld.global.f32 	%f40, [%rd5+20];
	st.shared.f32 	[%r38+20], %f40;
	ld.global.f32 	%f41, [%rd6+20];
	st.shared.f32 	[%r39+20], %f41;
	ld.global.f32 	%f42, [%rd7+20];
	st.shared.f32 	[%r40+20], %f42;
$L__BB2_41:
	add.s32 	%r176, %r37, 6;
	setp.ge.s32 	%p28, %r176, %r34;
	@%p28 bra 	$L__BB2_43;
	ld.global.f32 	%f43, [%rd5+24];
	st.shared.f32 	[%r38+24], %f43;
	ld.global.f32 	%f44, [%rd6+24];
	st.shared.f32 	[%r39+24], %f44;
	ld.global.f32 	%f45, [%rd7+24];
	st.shared.f32 	[%r40+24], %f45;
$L__BB2_43:
	add.s32 	%r177, %r37, 7;
	setp.ge.s32 	%p29, %r177, %r34;
	@%p29 bra 	$L__BB2_45;
	ld.global.f32 	%f46, [%rd5+28];
	st.shared.f32 	[%r38+28], %f46;
	ld.global.f32 	%f47, [%rd6+28];
	st.shared.f32 	[%r39+28], %f47;
	ld.global.f32 	%f48, [%rd7+28];
	st.shared.f32 	[%r40+28], %f48;
$L__BB2_45:
	add.s32 	%r338, %r338, 8;
	and.b32  	%r340, %r108, 2147483640;
	setp.ne.s32 	%p30, %r338, %r340;
	@%p30 bra 	$L__BB2_29;
$L__BB2_46:
	setp.eq.s32 	%p31, %r35, 0;
	@%p31 bra 	$L__BB2_67;
	and.b32  	%r44, %r108, 3;
	setp.lt.u32 	%p32, %r35, 4;
	@%p32 bra 	$L__BB2_57;
	mov.u32 	%r178, %ctaid.x;
	mad.lo.s32 	%r179, %r1, %r178, %r33;
	add.s32 	%r45, %r179, %r340;
	setp.ge.s32 	%p33, %r45, %r34;
	@%p33 bra 	$L__BB2_50;
	mul.wide.s32 	%rd14, %r45, 4;
	add.s64 	%rd15, %rd3, %rd14;
	ld.global.f32 	%f49, [%rd15];
	add.s32 	%r180, %r340, %r33;
	shl.b32 	%r181, %r180, 2;
	mov.u32 	%r182, shared_mem;
	add.s32 	%r183, %r182, %r181;
	st.shared.f32 	[%r183], %f49;
	add.s64 	%rd16, %rd2, %rd14;
	ld.global.f32 	%f50, [%rd16];
	add.s32 	%r184, %r2, %r181;
	st.shared.f32 	[%r184], %f50;
	add.s64 	%rd17, %rd1, %rd14;
	ld.global.f32 	%f51, [%rd17];
	add.s32 	%r185, %r3, %r181;
	st.shared.f32 	[%r185], %f51;
$L__BB2_50:
	add.s32 	%r186, %r45, 1;
	setp.ge.s32 	%p34, %r186, %r34;
	@%p34 bra 	$L__BB2_52;
	mul.wide.s32 	%rd18, %r45, 4;
	add.s64 	%rd19, %rd3, %rd18;
	ld.global.f32 	%f52, [%rd19+4];
	add.s32 	%r187, %r340, %r33;
	shl.b32 	%r188, %r187, 2;
	mov.u32 	%r189, shared_mem;
	add.s32 	%r190, %r189, %r188;
	st.shared.f32 	[%r190+4], %f52;
	add.s64 	%rd20, %rd2, %rd18;
	ld.global.f32 	%f53, [%rd20+4];
	add.s32 	%r191, %r2, %r188;
	st.shared.f32 	[%r191+4], %f53;
	add.s64 	%rd21, %rd1, %rd18;
	ld.global.f32 	%f54, [%rd21+4];
	add.s32 	%r192, %r3, %r188;
	st.shared.f32 	[%r192+4], %f54;
$L__BB2_52:
	add.s32 	%r193, %r45, 2;
	setp.ge.s32 	%p35, %r193, %r34;
	@%p35 bra 	$L__BB2_54;
	mul.wide.s32 	%rd22, %r45, 4;
	add.s64 	%rd23, %rd3, %rd22;
	ld.global.f32 	%f55, [%rd23+8];
	add.s32 	%r194, %r340, %r33;
	shl.b32 	%r195, %r194, 2;
	mov.u32 	%r196, shared_mem;
	add.s32 	%r197, %r196, %r195;
	st.shared.f32 	[%r197+8], %f55;
	add.s64 	%rd24, %rd2, %rd22;
	ld.global.f32 	%f56, [%rd24+8];
	add.s32 	%r198, %r2, %r195;
	st.shared.f32 	[%r198+8], %f56;
	add.s64 	%rd25, %rd1, %rd22;
	ld.global.f32 	%f57, [%rd25+8];
	add.s32 	%r199, %r3, %r195;
	st.shared.f32 	[%r199+8], %f57;
$L__BB2_54:
	add.s32 	%r200, %r45, 3;
	setp.ge.s32 	%p36, %r200, %r34;
	@%p36 bra 	$L__BB2_56;
	mul.wide.s32 	%rd26, %r45, 4;
	add.s64 	%rd27, %rd3, %rd26;
	ld.global.f32 	%f58, [%rd27+12];
	add.s32 	%r201, %r340, %r33;
	shl.b32 	%r202, %r201, 2;
	mov.u32 	%r203, shared_mem;
	add.s32 	%r204, %r203, %r202;
	st.shared.f32 	[%r204+12], %f58;
	add.s64 	%rd28, %rd2, %rd26;
	ld.global.f32 	%f59, [%rd28+12];
	add.s32 	%r205, %r2, %r202;
	st.shared.f32 	[%r205+12], %f59;
	add.s64 	%rd29, %rd1, %rd26;
	ld.global.f32 	%f60, [%rd29+12];
	add.s32 	%r206, %r3, %r202;
	st.shared.f32 	[%r206+12], %f60;
$L__BB2_56:
	add.s32 	%r340, %r340, 4;
$L__BB2_57:
	setp.eq.s32 	%p37, %r44, 0;
	@%p37 bra 	$L__BB2_67;
	mov.u32 	%r207, %ctaid.x;
	mad.lo.s32 	%r48, %r1, %r207, %r33;
	setp.eq.s32 	%p38, %r44, 1;
	@%p38 bra 	$L__BB2_64;
	add.s32 	%r49, %r48, %r340;
	setp.ge.s32 	%p39, %r49, %r34;
	@%p39 bra 	$L__BB2_61;
	mul.wide.s32 	%rd30, %r49, 4;
	add.s64 	%rd31, %rd3, %rd30;
	ld.global.f32 	%f61, [%rd31];
	add.s32 	%r208, %r340, %r33;
	shl.b32 	%r209, %r208, 2;
	mov.u32 	%r210, shared_mem;
	add.s32 	%r211, %r210, %r209;
	st.shared.f32 	[%r211], %f61;
	add.s64 	%rd32, %rd2, %rd30;
	ld.global.f32 	%f62, [%rd32];
	add.s32 	%r212, %r2, %r209;
	st.shared.f32 	[%r212], %f62;
	add.s64 	%rd33, %rd1, %rd30;
	ld.global.f32 	%f63, [%rd33];
	add.s32 	%r213, %r3, %r209;
	st.shared.f32 	[%r213], %f63;
$L__BB2_61:
	add.s32 	%r214, %r49, 1;
	setp.ge.s32 	%p40, %r214, %r34;
	@%p40 bra 	$L__BB2_63;
	mul.wide.s32 	%rd34, %r49, 4;
	add.s64 	%rd35, %rd3, %rd34;
	ld.global.f32 	%f64, [%rd35+4];
	add.s32 	%r215, %r340, %r33;
	shl.b32 	%r216, %r215, 2;
	mov.u32 	%r217, shared_mem;
	add.s32 	%r218, %r217, %r216;
	st.shared.f32 	[%r218+4], %f64;
	add.s64 	%rd36, %rd2, %rd34;
	ld.global.f32 	%f65, [%rd36+4];
	add.s32 	%r219, %r2, %r216;
	st.shared.f32 	[%r219+4], %f65;
	add.s64 	%rd37, %rd1, %rd34;
	ld.global.f32 	%f66, [%rd37+4];
	add.s32 	%r220, %r3, %r216;
	st.shared.f32 	[%r220+4], %f66;
$L__BB2_63:
	add.s32 	%r340, %r340, 2;
$L__BB2_64:
	and.b32  	%r221, %r108, 1;
	setp.eq.b32 	%p41, %r221, 1;
	not.pred 	%p42, %p41;
	@%p42 bra 	$L__BB2_67;
	add.s32 	%r52, %r48, %r340;
	setp.ge.s32 	%p43, %r52, %r34;
	@%p43 bra 	$L__BB2_67;
	mul.wide.s32 	%rd38, %r52, 4;
	add.s64 	%rd39, %rd3, %rd38;
	ld.global.f32 	%f67, [%rd39];
	add.s32 	%r222, %r340, %r33;
	shl.b32 	%r223, %r222, 2;
	mov.u32 	%r224, shared_mem;
	add.s32 	%r225, %r224, %r223;
	st.shared.f32 	[%r225], %f67;
	add.s64 	%rd40, %rd2, %rd38;
	ld.global.f32 	%f68, [%rd40];
	add.s32 	%r226, %r2, %r223;
	st.shared.f32 	[%r226], %f68;
	add.s64 	%rd41, %rd1, %rd38;
	ld.global.f32 	%f69, [%rd41];
	add.s32 	%r227, %r3, %r223;
	st.shared.f32 	[%r227], %f69;
$L__BB2_67:
	setp.ge.s32 	%p44, %r5, %r107;
	bar.sync 	0;
	@%p44 bra 	$L__BB2_93;
	setp.lt.s32 	%p45, %r108, 1;
	mul.lo.s32 	%r53, %r108, %r5;
	mul.lo.s32 	%r54, %r107, %r5;
	@%p45 bra 	$L__BB2_82;
	add.s32 	%r55, %r108, -1;
	and.b32  	%r56, %r108, 7;
	add.s32 	%r57, %r56, -1;
	and.b32  	%r58, %r108, 3;
	and.b32  	%r59, %r108, 2147483640;
	and.b32  	%r60, %r108, 1;
	mov.b32 	%r342, 0;
$L__BB2_70:
	setp.lt.u32 	%p54, %r55, 7;
	mul.lo.s32 	%r62, %r342, %r108;
	mov.f32 	%f199, 0f00000000;
	mov.b32 	%r345, 0;
	@%p54 bra 	$L__BB2_73;
	mov.f32 	%f199, 0f00000000;
	mov.b32 	%r343, 0;
$L__BB2_72:
	.pragma "nounroll";
	add.s32 	%r251, %r343, %r53;
	shl.b32 	%r252, %r251, 2;
	mov.u32 	%r253, shared_mem;
	add.s32 	%r254, %r253, %r252;
	ld.shared.f32 	%f73, [%r254];
	add.s32 	%r255, %r343, %r62;
	shl.b32 	%r256, %r255, 2;
	add.s32 	%r257, %r2, %r256;
	ld.shared.f32 	%f74, [%r257];
	fma.rn.f32 	%f75, %f73, %f74, %f199;
	ld.shared.f32 	%f76, [%r254+4];
	ld.shared.f32 	%f77, [%r257+4];
	fma.rn.f32 	%f78, %f76, %f77, %f75;
	ld.shared.f32 	%f79, [%r254+8];
	ld.shared.f32 	%f80, [%r257+8];
	fma.rn.f32 	%f81, %f79, %f80, %f78;
	ld.shared.f32 	%f82, [%r254+12];
	ld.shared.f32 	%f83, [%r257+12];
	fma.rn.f32 	%f84, %f82, %f83, %f81;
	ld.shared.f32 	%f85, [%r254+16];
	ld.shared.f32 	%f86, [%r257+16];
	fma.rn.f32 	%f87, %f85, %f86, %f84;
	ld.shared.f32 	%f88, [%r254+20];
	ld.shared.f32 	%f89, [%r257+20];
	fma.rn.f32 	%f90, %f88, %f89, %f87;
	ld.shared.f32 	%f91, [%r254+24];
	ld.shared.f32 	%f92, [%r257+24];
	fma.rn.f32 	%f93, %f91, %f92, %f90;
	ld.shared.f32 	%f94, [%r254+28];
	ld.shared.f32 	%f95, [%r257+28];
	fma.rn.f32 	%f199, %f94, %f95, %f93;
	add.s32 	%r343, %r343, 8;
	setp.ne.s32 	%p55, %r343, %r59;
	mov.u32 	%r345, %r59;
	@%p55 bra 	$L__BB2_72;
$L__BB2_73:
	setp.eq.s32 	%p56, %r56, 0;
	@%p56 bra 	$L__BB2_81;
	setp.lt.u32 	%p57, %r57, 3;
	@%p57 bra 	$L__BB2_76;
	add.s32 	%r258, %r345, %r53;
	shl.b32 	%r259, %r258, 2;
	mov.u32 	%r260, shared_mem;
	add.s32 	%r261, %r260, %r259;
	ld.shared.f32 	%f97, [%r261];
	add.s32 	%r262, %r345, %r62;
	shl.b32 	%r263, %r262, 2;
	add.s32 	%r264, %r2, %r263;
	ld.shared.f32 	%f98, [%r264];
	fma.rn.f32 	%f99, %f97, %f98, %f199;
	ld.shared.f32 	%f100, [%r261+4];
	ld.shared.f32 	%f101, [%r264+4];
	fma.rn.f32 	%f102, %f100, %f101, %f99;
	ld.shared.f32 	%f103, [%r261+8];
	ld.shared.f32 	%f104, [%r264+8];
	fma.rn.f32 	%f105, %f103, %f104, %f102;
	ld.shared.f32 	%f106, [%r261+12];
	ld.shared.f32 	%f107, [%r264+12];
	fma.rn.f32 	%f199, %f106, %f107, %f105;
	add.s32 	%r345, %r345, 4;
$L__BB2_76:
	setp.eq.s32 	%p58, %r58, 0;
	@%p58 bra 	$L__BB2_81;
	setp.eq.s32 	%p59, %r58, 1;
	@%p59 bra 	$L__BB2_79;
	add.s32 	%r265, %r345, %r53;
	shl.b32 	%r266, %r265, 2;
	mov.u32 	%r267, shared_mem;
	add.s32 	%r268, %r267, %r266;
	ld.shared.f32 	%f109, [%r268];
	add.s32 	%r269, %r345, %r62;
	shl.b32 	%r270, %r269, 2;
	add.s32 	%r271, %r2, %r270;
	ld.shared.f32 	%f110, [%r271];
	fma.rn.f32 	%f111, %f109, %f110, %f199;
	ld.shared.f32 	%f112, [%r268+4];
	ld.shared.f32 	%f113, [%r271+4];
	fma.rn.f32 	%f199, %f112, %f113, %f111;
	add.s32 	%r345, %r345, 2;
$L__BB2_79:
	setp.eq.s32 	%p60, %r60, 0;
	@%p60 bra 	$L__BB2_81;
	add.s32 	%r272, %r345, %r53;
	shl.b32 	%r273, %r272, 2;
	mov.u32 	%r274, shared_mem;
	add.s32 	%r275, %r274, %r273;
	ld.shared.f32 	%f114, [%r275];
	add.s32 	%r276, %r345, %r62;
	shl.b32 	%r277, %r276, 2;
	add.s32 	%r278, %r2, %r277;
	ld.shared.f32 	%f115, [%r278];
	fma.rn.f32 	%f199, %f114, %f115, %f199;
$L__BB2_81:
	add.s32 	%r279, %r342, %r54;
	shl.b32 	%r280, %r279, 2;
	add.s32 	%r281, %r4, %r280;
	st.shared.f32 	[%r281], %f199;
	add.s32 	%r342, %r342, 1;
	setp.eq.s32 	%p61, %r342, %r107;
	@%p61 bra 	$L__BB2_93;
	bra.uni 	$L__BB2_70;
$L__BB2_82:
	add.s32 	%r229, %r107, -1;
	and.b32  	%r71, %r107, 7;
	setp.lt.u32 	%p46, %r229, 7;
	mov.b32 	%r349, 0;
	@%p46 bra 	$L__BB2_85;
	and.b32  	%r349, %r107, -8;
	mov.b32 	%r347, 0;
$L__BB2_84:
	.pragma "nounroll";
	add.s32 	%r231, %r347, %r54;
	shl.b32 	%r232, %r231, 2;
	add.s32 	%r233, %r4, %r232;
	mov.b32 	%r234, 0;
	st.shared.u32 	[%r233], %r234;
	st.shared.u32 	[%r233+4], %r234;
	st.shared.u32 	[%r233+8], %r234;
	st.shared.u32 	[%r233+12], %r234;
	st.shared.u32 	[%r233+16], %r234;
	st.shared.u32 	[%r233+20], %r234;
	st.shared.u32 	[%r233+24], %r234;
	st.shared.u32 	[%r233+28], %r234;
	add.s32 	%r347, %r347, 8;
	setp.ne.s32 	%p47, %r347, %r349;
	@%p47 bra 	$L__BB2_84;
$L__BB2_85:
	setp.eq.s32 	%p48, %r71, 0;
	@%p48 bra 	$L__BB2_93;
	and.b32  	%r76, %r107, 3;
	setp.lt.u32 	%p49, %r71, 4;
	@%p49 bra 	$L__BB2_88;
	add.s32 	%r235, %r349, %r54;
	shl.b32 	%r236, %r235, 2;
	add.s32 	%r237, %r4, %r236;
	mov.b32 	%r238, 0;
	st.shared.u32 	[%r237], %r238;
	st.shared.u32 	[%r237+4], %r238;
	st.shared.u32 	[%r237+8], %r238;
	st.shared.u32 	[%r237+12], %r238;
	add.s32 	%r349, %r349, 4;
$L__BB2_88:
	setp.eq.s32 	%p50, %r76, 0;
	@%p50 bra 	$L__BB2_93;
	setp.eq.s32 	%p51, %r76, 1;
	@%p51 bra 	$L__BB2_91;
	add.s32 	%r239, %r349, %r54;
	shl.b32 	%r240, %r239, 2;
	add.s32 	%r241, %r4, %r240;
	mov.b32 	%r242, 0;
	st.shared.u32 	[%r241], %r242;
	st.shared.u32 	[%r241+4], %r242;
	add.s32 	%r349, %r349, 2;
$L__BB2_91:
	and.b32  	%r243, %r107, 1;
	setp.eq.b32 	%p52, %r243, 1;
	not.pred 	%p53, %p52;
	@%p53 bra 	$L__BB2_93;
	add.s32 	%r244, %r349, %r54;
	shl.b32 	%r245, %r244, 2;
	add.s32 	%r246, %r4, %r245;
	mov.b32 	%r247, 0;
	st.shared.u32 	[%r246], %r247;
$L__BB2_93:
	setp.ge.s32 	%p62, %r5, %r107;
	bar.sync 	0;
	@%p62 bra 	$L__BB2_98;
	setp.lt.s32 	%p63, %r108, 1;
	@%p63 bra 	$L__BB2_98;
	ld.param.u32 	%r327, [_Z25intraBlockAttentionKernelPKfS0_S0_S0_Pfiifi_param_8];
	mov.u32 	%r283, %ctaid.x;
	mad.lo.s32 	%r284, %r107, %r283, %r5;
	mul.lo.s32 	%r81, %r284, %r108;
	mul.lo.s32 	%r82, %r327, %r108;
	mul.lo.s32 	%r83, %r107, %r5;
	and.b32  	%r84, %r107, 7;
	and.b32  	%r285, %r107, 2147483640;
	neg.s32 	%r85, %r285;
	shl.b32 	%r286, %r1, 3;
	mov.u32 	%r287, shared_mem;
	add.s32 	%r86, %r287, %r286;
	shl.b32 	%r288, %r5, 2;
	mad.lo.s32 	%r289, %r108, 12, %r288;
	mad.lo.s32 	%r290, %r107, %r289, %r287;
	add.s32 	%r87, %r290, 16;
	shl.b32 	%r88, %r108, 2;
	mov.b32 	%r351, 0;
	cvt.u64.u32 	%rd53, %r83;
$L__BB2_96:
	add.s32 	%r90, %r81, %r351;
	setp.lt.s32 	%p64, %r90, %r82;
	@%p64 bra 	$L__BB2_99;
$L__BB2_97:
	add.s32 	%r351, %r351, 1;
	setp.eq.s32 	%p73, %r351, %r108;
	@%p73 bra 	$L__BB2_98;
	bra.uni 	$L__BB2_96;
$L__BB2_98:
	ret;
$L__BB2_99:
	setp.lt.u32 	%p65, %r107, 8;
	mov.f32 	%f207, 0f00000000;
	mov.b32 	%r357, 0;
	@%p65 bra 	$L__BB2_102;
	shl.b32 	%r292, %r351, 2;
	add.s32 	%r354, %r86, %r292;
	mov.f32 	%f207, 0f00000000;
	mov.u32 	%r352, %r87;
	mov.u32 	%r353, %r83;
	mov.u32 	%r355, %r85;
$L__BB2_101:
	.pragma "nounroll";
	ld.shared.f32 	%f119, [%r352+-16];
	mul.wide.u32 	%rd42, %r353, 4;
	add.s64 	%rd43, %rd4, %rd42;
	ld.global.f32 	%f120, [%rd43];
	mul.f32 	%f121, %f119, %f120;
	ld.shared.f32 	%f122, [%r354];
	fma.rn.f32 	%f123, %f121, %f122, %f207;
	ld.shared.f32 	%f124, [%r352+-12];
	ld.global.f32 	%f125, [%rd43+4];
	mul.f32 	%f126, %f124, %f125;
	add.s32 	%r293, %r354, %r88;
	ld.shared.f32 	%f127, [%r293];
	fma.rn.f32 	%f128, %f126, %f127, %f123;
	ld.shared.f32 	%f129, [%r352+-8];
	ld.global.f32 	%f130, [%rd43+8];
	mul.f32 	%f131, %f129, %f130;
	add.s32 	%r294, %r293, %r88;
	ld.shared.f32 	%f132, [%r294];
	fma.rn.f32 	%f133, %f131, %f132, %f128;
	ld.shared.f32 	%f134, [%r352+-4];
	ld.global.f32 	%f135, [%rd43+12];
	mul.f32 	%f136, %f134, %f135;
	add.s32 	%r295, %r294, %r88;
	ld.shared.f32 	%f137, [%r295];
	fma.rn.f32 	%f138, %f136, %f137, %f133;
	ld.shared.f32 	%f139, [%r352];
	ld.global.f32 	%f140, [%rd43+16];
	mul.f32 	%f141, %f139, %f140;
	add.s32 	%r296, %r295, %r88;
	ld.shared.f32 	%f142, [%r296];
	fma.rn.f32 	%f143, %f141, %f142, %f138;
	ld.shared.f32 	%f144, [%r352+4];
	ld.global.f32 	%f145, [%rd43+20];
	mul.f32 	%f146, %f144, %f145;
	add.s32 	%r297, %r296, %r88;
	ld.shared.f32 	%f147, [%r297];
	fma.rn.f32 	%f148, %f146, %f147, %f143;
	ld.shared.f32 	%f149, [%r352+8];
	ld.global.f32 	%f150, [%rd43+24];
	mul.f32 	%f151, %f149, %f150;
	add.s32 	%r298, %r297, %r88;
	ld.shared.f32 	%f152, [%r298];
	fma.rn.f32 	%f153, %f151, %f152, %f148;
	ld.shared.f32 	%f154, [%r352+12];
	ld.global.f32 	%f155, [%rd43+28];
	mul.f32 	%f156, %f154, %f155;
	add.s32 	%r299, %r298, %r88;
	ld.shared.f32 	%f157, [%r299];
	fma.rn.f32 	%f207, %f156, %f157, %f153;
	add.s32 	%r355, %r355, 8;
	shl.b32 	%r300, %r108, 5;
	add.s32 	%r354, %r354, %r300;
	add.s32 	%r353, %r353, 8;
	add.s32 	%r352, %r352, 32;
	setp.eq.s32 	%p66, %r355, 0;
	mov.u32 	%r357, %r285;
	@%p66 bra 	$L__BB2_102;
	bra.uni 	$L__BB2_101;
$L__BB2_102:
	setp.eq.s32 	%p67, %r84, 0;
	@%p67 bra 	$L__BB2_110;
	add.s32 	%r301, %r84, -1;
	setp.lt.u32 	%p68, %r301, 3;
	@%p68 bra 	$L__BB2_105;
	add.s32 	%r302, %r357, %r83;
	shl.b32 	%r303, %r302, 2;
	add.s32 	%r304, %r4, %r303;
	ld.shared.f32 	%f159, [%r304];
	mul.wide.u32 	%rd44, %r302, 4;
	add.s64 	%rd45, %rd4, %rd44;
	ld.global.f32 	%f160, [%rd45];
	mul.f32 	%f161, %f159, %f160;
	mad.lo.s32 	%r305, %r357, %r108, %r351;
	shl.b32 	%r306, %r305, 2;
	add.s32 	%r307, %r3, %r306;
	ld.shared.f32 	%f162, [%r307];
	fma.rn.f32 	%f163, %f161, %f162, %f207;
	ld.shared.f32 	%f164, [%r304+4];
	cvt.u64.u32 	%rd47, %r357;
	add.s64 	%rd48, %rd47, %rd53;
	shl.b64 	%rd49, %rd48, 2;
	add.s64 	%rd50, %rd4, %rd49;
	ld.global.f32 	%f165, [%rd50+4];
	mul.f32 	%f166, %f164, %f165;
	add.s32 	%r308, %r307, %r88;
	ld.shared.f32 	%f167, [%r308];
	fma.rn.f32 	%f168, %f166, %f167, %f163;
	ld.shared.f32 	%f169, [%r304+8];
	ld.global.f32 	%f170, [%rd50+8];
	mul.f32 	%f171, %f169, %f170;
	add.s32 	%r309, %r308, %r88;
	ld.shared.f32 	%f172, [%r309];
	fma.rn.f32 	%f173, %f171, %f172, %f168;
	ld.shared.f32 	%f174, [%r304+12];
	ld.global.f32 	%f175, [%rd50+12];
	mul.f32 	%f176, %f174, %f175;
	add.s32 	%r310, %r309, %r88;
	ld.shared.f32 	%f177, [%r310];
	fma.rn.f32 	%f207, %f176, %f177, %f173;
	add.s32 	%r357, %r357, 4;
$L__BB2_105:
	and.b32  	%r311, %r107, 3;
	setp.eq.s32 	%p69, %r311, 0;
	@%p69 bra 	$L__BB2_110;
	setp.eq.s32 	%p70, %r311, 1;
	@%p70 bra 	$L__BB2_108;
	add.s32 	%r312, %r357, %r83;
	shl.b32 	%r313, %r312, 2;
	add.s32 	%r314, %r4, %r313;
	ld.shared.f32 	%f179, [%r314];
	mul.wide.u32 	%rd51, %r312, 4;
	add.s64 	%rd52, %rd4, %rd51;
	ld.global.f32 	%f180, [%rd52];
	mul.f32 	%f181, %f179, %f180;
	mad.lo.s32 	%r315, %r357, %r108, %r351;
	shl.b32 	%r316, %r315, 2;
	add.s32 	%r317, %r3, %r316;
	ld.shared.f32 	%f182, [%r317];
	fma.rn.f32 	%f183, %f181, %f182, %f207;
	ld.shared.f32 	%f184, [%r314+4];
	cvt.u64.u32 	%rd54, %r357;
	add.s64 	%rd55, %rd54, %rd53;
	shl.b64 	%rd56, %rd55, 2;
	add.s64 	%rd57, %rd4, %rd56;
	ld.global.f32 	%f185, [%rd57+4];
	mul.f32 	%f186, %f184, %f185;
	add.s32 	%r318, %r317, %r88;
	ld.shared.f32 	%f187, [%r318];
	fma.rn.f32 	%f207, %f186, %f187, %f183;
	add.s32 	%r357, %r357, 2;
$L__BB2_108:
	and.b32  	%r319, %r107, 1;
	setp.eq.b32 	%p71, %r319, 1;
	not.pred 	%p72, %p71;
	@%p72 bra 	$L__BB2_110;
	add.s32 	%r320, %r357, %r83;
	shl.b32 	%r321, %r320, 2;
	add.s32 	%r322, %r4, %r321;
	ld.shared.f32 	%f188, [%r322];
	mul.wide.u32 	%rd58, %r320, 4;
	add.s64 	%rd59, %rd4, %rd58;
	ld.global.f32 	%f189, [%rd59];
	mul.f32 	%f190, %f188, %f189;
	mad.lo.s32 	%r323, %r357, %r108, %r351;
	shl.b32 	%r324, %r323, 2;
	add.s32 	%r325, %r3, %r324;
	ld.shared.f32 	%f191, [%r325];
	fma.rn.f32 	%f207, %f190, %f191, %f207;
$L__BB2_110:
	ld.param.u64 	%rd63, [_Z25intraBlockAttentionKernelPKfS0_S0_S0_Pfiifi_param_4];
	cvta.to.global.u64 	%rd60, %rd63;
	mul.wide.s32 	%rd61, %r90, 4;
	add.s64 	%rd62, %rd60, %rd61;
	st.global.f32 	[%rd62], %f207;
	bra.uni 	$L__BB2_97;

}
	// .globl	_Z25interBlockAttentionKernelPKfS0_S0_Pfiii
.visible .entry _Z25interBlockAttentionKernelPKfS0_S0_Pfiii(
	.param .u64 .ptr .align 1 _Z25interBlockAttentionKernelPKfS0_S0_Pfiii_param_0,
	.param .u64 .ptr .align 1 _Z25interBlockAttentionKernelPKfS0_S0_Pfiii_param_1,
	.param .u64 .ptr .align 1 _Z25interBlockAttentionKernelPKfS0_S0_Pfiii_param_2,
	.param .u64 .ptr .align 1 _Z25interBlockAttentionKernelPKfS0_S0_Pfiii_param_3,
	.param .u32 _Z25interBlockAttentionKernelPKfS0_S0_Pfiii_param_4,
	.param .u32 _Z25interBlockAttentionKernelPKfS0_S0_Pfiii_param_5,
	.param .u32 _Z25interBlockAttentionKernelPKfS0_S0_Pfiii_param_6
)
{
	.reg .pred 	%p<15>;
	.reg .b32 	%r<37>;
	.reg .b32 	%f<87>;
	.reg .b64 	%rd<42>;

	ld.param.u64 	%rd10, [_Z25interBlockAttentionKernelPKfS0_S0_Pfiii_param_0];
	ld.param.u64 	%rd13, [_Z25interBlockAttentionKernelPKfS0_S0_Pfiii_param_1];
	ld.param.u64 	%rd11, [_Z25interBlockAttentionKernelPKfS0_S0_Pfiii_param_2];
	ld.param.u64 	%rd12, [_Z25interBlockAttentionKernelPKfS0_S0_Pfiii_param_3];
	ld.param.u32 	%r22, [_Z25interBlockAttentionKernelPKfS0_S0_Pfiii_param_4];
	ld.param.u32 	%r23, [_Z25interBlockAttentionKernelPKfS0_S0_Pfiii_param_5];
	ld.param.u32 	%r24, [_Z25interBlockAttentionKernelPKfS0_S0_Pfiii_param_6];
	cvta.to.global.u64 	%rd1, %rd13;
	mov.u32 	%r1, %tid.x;
	setp.ge.s32 	%p1, %r1, %r22;
	@%p1 bra 	$L__BB3_17;
	mov.u32 	%r25, %ctaid.x;
	mad.lo.s32 	%r2, %r22, %r25, %r1;
	setp.ge.s32 	%p2, %r2, %r24;
	setp.lt.s32 	%p3, %r23, 1;
	or.pred  	%p4, %p2, %p3;
	@%p4 bra 	$L__BB3_17;
	mul.lo.s32 	%r3, %r2, %r23;
	mad.lo.s32 	%r27, %r22, %r1, %r1;
	cvta.to.global.u64 	%rd14, %rd11;
	mul.wide.u32 	%rd15, %r27, 4;
	add.s64 	%rd2, %rd14, %rd15;
	and.b32  	%r4, %r23, 15;
	add.s32 	%r5, %r4, -1;
	and.b32  	%r6, %r23, 7;
	add.s32 	%r7, %r6, -1;
	and.b32  	%r8, %r23, 2147483632;
	and.b32  	%r9, %r23, 3;
	neg.s32 	%r10, %r8;
	add.s64 	%rd3, %rd1, 32;
	cvta.to.global.u64 	%rd4, %rd10;
	cvta.to.global.u64 	%rd5, %rd12;
	mov.b32 	%r32, 0;
$L__BB3_3:
	setp.lt.u32 	%p5, %r23, 16;
	add.s32 	%r12, %r32, %r3;
	mul.wide.s32 	%rd16, %r12, 4;
	add.s64 	%rd17, %rd4, %rd16;
	ld.global.f32 	%f18, [%rd17];
	ld.global.f32 	%f19, [%rd2];
	mul.f32 	%f1, %f18, %f19;
	mul.lo.s32 	%r13, %r32, %r23;
	mov.f32 	%f86, 0f00000000;
	mov.b32 	%r35, 0;
	@%p5 bra 	$L__BB3_6;
	mul.wide.u32 	%rd18, %r13, 4;
	add.s64 	%rd41, %rd3, %rd18;
	mov.f32 	%f86, 0f00000000;
	mov.u32 	%r33, %r10;
$L__BB3_5:
	.pragma "nounroll";
	ld.global.f32 	%f21, [%rd41+-32];
	fma.rn.f32 	%f22, %f1, %f21, %f86;
	ld.global.f32 	%f23, [%rd41+-28];
	fma.rn.f32 	%f24, %f1, %f23, %f22;
	ld.global.f32 	%f25, [%rd41+-24];
	fma.rn.f32 	%f26, %f1, %f25, %f24;
	ld.global.f32 	%f27, [%rd41+-20];
	fma.rn.f32 	%f28, %f1, %f27, %f26;
	ld.global.f32 	%f29, [%rd41+-16];
	fma.rn.f32 	%f30, %f1, %f29, %f28;
	ld.global.f32 	%f31, [%rd41+-12];
	fma.rn.f32 	%f32, %f1, %f31, %f30;
	ld.global.f32 	%f33, [%rd41+-8];
	fma.rn.f32 	%f34, %f1, %f33, %f32;
	ld.global.f32 	%f35, [%rd41+-4];
	fma.rn.f32 	%f36, %f1, %f35, %f34;
	ld.global.f32 	%f37, [%rd41];
	fma.rn.f32 	%f38, %f1, %f37, %f36;
	ld.global.f32 	%f39, [%rd41+4];
	fma.rn.f32 	%f40, %f1, %f39, %f38;
	ld.global.f32 	%f41, [%rd41+8];
	fma.rn.f32 	%f42, %f1, %f41, %f40;
	ld.global.f32 	%f43, [%rd41+12];
	fma.rn.f32 	%f44, %f1, %f43, %f42;
	ld.global.f32 	%f45, [%rd41+16];
	fma.rn.f32 	%f46, %f1, %f45, %f44;
	ld.global.f32 	%f47, [%rd41+20];
	fma.rn.f32 	%f48, %f1, %f47, %f46;
	ld.global.f32 	%f49, [%rd41+24];
	fma.rn.f32 	%f50, %f1, %f49, %f48;
	ld.global.f32 	%f51, [%rd41+28];
	fma.rn.f32 	%f86, %f1, %f51, %f50;
	add.s32 	%r33, %r33, 16;
	add.s64 	%rd41, %rd41, 64;
	setp.ne.s32 	%p6, %r33, 0;
	mov.u32 	%r35, %r8;
	@%p6 bra 	$L__BB3_5;
$L__BB3_6:
	setp.eq.s32 	%p7, %r4, 0;
	@%p7 bra 	$L__BB3_16;
	setp.lt.u32 	%p8, %r5, 7;
	@%p8 bra 	$L__BB3_9;
	add.s32 	%r29, %r35, %r13;
	mul.wide.u32 	%rd19, %r29, 4;
	add.s64 	%rd20, %rd1, %rd19;
	ld.global.f32 	%f53, [%rd20];
	fma.rn.f32 	%f54, %f1, %f53, %f86;
	cvt.u64.u32 	%rd21, %r13;
	cvt.u64.u32 	%rd22, %r35;
	add.s64 	%rd23, %rd22, %rd21;
	shl.b64 	%rd24, %rd23, 2;
	add.s64 	%rd25, %rd1, %rd24;
	ld.global.f32 	%f55, [%rd25+4];
	fma.rn.f32 	%f56, %f1, %f55, %f54;
	ld.global.f32 	%f57, [%rd25+8];
	fma.rn.f32 	%f58, %f1, %f57, %f56;
	ld.global.f32 	%f59, [%rd25+12];
	fma.rn.f32 	%f60, %f1, %f59, %f58;
	ld.global.f32 	%f61, [%rd25+16];
	fma.rn.f32 	%f62, %f1, %f61, %f60;
	ld.global.f32 	%f63, [%rd25+20];
	fma.rn.f32 	%f64, %f1, %f63, %f62;
	ld.global.f32 	%f65, [%rd25+24];
	fma.rn.f32 	%f66, %f1, %f65, %f64;
	ld.global.f32 	%f67, [%rd25+28];
	fma.rn.f32 	%f86, %f1, %f67, %f66;
	add.s32 	%r35, %r35, 8;
$L__BB3_9:
	setp.eq.s32 	%p9, %r6, 0;
	@%p9 bra 	$L__BB3_16;
	setp.lt.u32 	%p10, %r7, 3;
	@%p10 bra 	$L__BB3_12;
	add.s32 	%r30, %r35, %r13;
	mul.wide.u32 	%rd26, %r30, 4;
	add.s64 	%rd27, %rd1, %rd26;
	ld.global.f32 	%f69, [%rd27];
	fma.rn.f32 	%f70, %f1, %f69, %f86;
	cvt.u64.u32 	%rd28, %r13;
	cvt.u64.u32 	%rd29, %r35;
	add.s64 	%rd30, %rd29, %rd28;
	shl.b64 	%rd31, %rd30, 2;
	add.s64 	%rd32, %rd1, %rd31;
	ld.global.f32 	%f71, [%rd32+4];
	fma.rn.f32 	%f72, %f1, %f71, %f70;
	ld.global.f32 	%f73, [%rd32+8];
	fma.rn.f32 	%f74, %f1, %f73, %f72;
	ld.global.f32 	%f75, [%rd32+12];
	fma.rn.f32 	%f86, %f1, %f75, %f74;
	add.s32 	%r35, %r35, 4;
$L__BB3_12:
	setp.eq.s32 	%p11, %r9, 0;
	@%p11 bra 	$L__BB3_16;
	setp.eq.s32 	%p12, %r9, 1;
	add.s32 	%r31, %r35, %r13;
	mul.wide.u32 	%rd33, %r31, 4;
	add.s64 	%rd34, %rd1, %rd33;
	ld.global.f32 	%f76, [%rd34];
	fma.rn.f32 	%f86, %f1, %f76, %f86;
	@%p12 bra 	$L__BB3_16;
	setp.eq.s32 	%p13, %r9, 2;
	cvt.u64.u32 	%rd35, %r13;
	cvt.u64.u32 	%rd36, %r35;
	add.s64 	%rd37, %rd36, %rd35;
	shl.b64 	%rd38, %rd37, 2;
	add.s64 	%rd9, %rd1, %rd38;
	ld.global.f32 	%f77, [%rd9+4];
	fma.rn.f32 	%f86, %f1, %f77, %f86;
	@%p13 bra 	$L__BB3_16;
	ld.global.f32 	%f78, [%rd9+8];
	fma.rn.f32 	%f86, %f1, %f78, %f86;
$L__BB3_16:
	add.s64 	%rd40, %rd5, %rd16;
	st.global.f32 	[%rd40], %f86;
	add.s32 	%r32, %r32, 1;
	setp.ne.s32 	%p14, %r32, %r23;
	@%p14 bra 	$L__BB3_3;
$L__BB3_17:
	ret;

}
	// .globl	_Z16addOutputsKernelPfPKfS1_i
.visible .entry _Z16addOutputsKernelPfPKfS1_i(
	.param .u64 .ptr .align 1 _Z16addOutputsKernelPfPKfS1_i_param_0,
	.param .u64 .ptr .align 1 _Z16addOutputsKernelPfPKfS1_i_param_1,
	.param .u64 .ptr .align 1 _Z16addOutputsKernelPfPKfS1_i_param_2,
	.param .u32 _Z16addOutputsKernelPfPKfS1_i_param_3
)
{
	.reg .pred 	%p<2>;
	.reg .b32 	%r<6>;
	.reg .b32 	%f<4>;
	.reg .b64 	%rd<11>;

	ld.param.u64 	%rd1, [_Z16addOutputsKernelPfPKfS1_i_param_0];
	ld.param.u64 	%rd2, [_Z16addOutputsKernelPfPKfS1_i_param_1];
	ld.param.u64 	%rd3, [_Z16addOutputsKernelPfPKfS1_i_param_2];
	ld.param.u32 	%r2, [_Z16addOutputsKernelPfPKfS1_i_param_3];
	mov.u32 	%r3, %ctaid.x;
	mov.u32 	%r4, %ntid.x;
	mov.u32 	%r5, %tid.x;
	mad.lo.s32 	%r1, %r3, %r4, %r5;
	setp.ge.s32 	%p1, %r1, %r2;
	@%p1 bra 	$L__BB4_2;
	cvta.to.global.u64 	%rd4, %rd2;
	cvta.to.global.u64 	%rd5, %rd3;
	cvta.to.global.u64 	%rd6, %rd1;
	mul.wide.s32 	%rd7, %r1, 4;
	add.s64 	%rd8, %rd4, %rd7;
	ld.global.f32 	%f1, [%rd8];
	add.s64 	%rd9, %rd5, %rd7;
	ld.global.f32 	%f2, [%rd9];
	add.f32 	%f3, %f1, %f2;
	add.s64 	%rd10, %rd6, %rd7;
	st.global.f32 	[%rd10], %f3;
$L__BB4_2:
	ret;

}
	// .globl	_Z19updateKVCacheKernelPfPKfS1_S1_iif
.visible .entry _Z19updateKVCacheKernelPfPKfS1_S1_iif(
	.param .u64 .ptr .align 1 _Z19updateKVCacheKernelPfPKfS1_S1_iif_param_0,
	.param .u64 .ptr .align 1 _Z19updateKVCacheKernelPfPKfS1_S1_iif_param_1,
	.param .u64 .ptr .align 1 _Z19updateKVCacheKernelPfPKfS1_S1_iif_param_2,
	.param .u64 .ptr .align 1 _Z19updateKVCacheKernelPfPKfS1_S1_iif_param_3,
	.param .u32 _Z19updateKVCacheKernelPfPKfS1_S1_iif_param_4,
	.param .u32 _Z19updateKVCacheKernelPfPKfS1_S1_iif_param_5,
	.param .f32 _Z19updateKVCacheKernelPfPKfS1_S1_iif_param_6
)
{
	.reg .pred 	%p<128>;
	.reg .b32 	%r<347>;
	.reg .b32 	%f<137>;
	.reg .b64 	%rd<141>;
	.reg .b64 	%fd<166>;

	ld.param.u64 	%rd10, [_Z19updateKVCacheKernelPfPKfS1_S1_iif_param_0];
	ld.param.u32 	%r81, [_Z19updateKVCacheKernelPfPKfS1_S1_iif_param_5];
	mov.u32 	%r82, %ctaid.x;
	mov.u32 	%r83, %ntid.x;
	mov.u32 	%r84, %tid.x;
	mad.lo.s32 	%r1, %r82, %r83, %r84;
	mov.u32 	%r85, %ctaid.y;
	mov.u32 	%r86, %ntid.y;
	mov.u32 	%r87, %tid.y;
	mad.lo.s32 	%r88, %r85, %r86, %r87;
	max.s32 	%r89, %r1, %r88;
	setp.ge.s32 	%p7, %r89, %r81;
	@%p7 bra 	$L__BB5_47;
	ld.param.f32 	%f106, [_Z19updateKVCacheKernelPfPKfS1_S1_iif_param_6];
	ld.param.u32 	%r301, [_Z19updateKVCacheKernelPfPKfS1_S1_iif_param_4];
	cvt.f64.f32 	%fd1, %f106;
	cvt.rn.f64.s32 	%fd2, %r301;
	{
	.reg .b32 %temp; 
	mov.b64 	{%temp, %r3}, %fd1;
	}
	{
	.reg .b32 %temp; 
	mov.b64 	{%temp, %r4}, %fd2;
	}
	shr.u32 	%r90, %r4, 20;
	and.b32  	%r91, %r90, 2047;
	add.s32 	%r92, %r91, -1012;
	mov.b64 	%rd13, %fd2;
	shl.b64 	%rd1, %rd13, %r92;
	setp.eq.s64 	%p127, %rd1, -9223372036854775808;
	abs.f64 	%fd3, %fd1;
	{ // callseq 2, 0
	.param .b64 param0;
	st.param.f64 	[param0], %fd3;
	.param .b64 param1;
	st.param.f64 	[param1], %fd2;
	.param .b64 retval0;
	call.uni (retval0), 
	__internal_accurate_pow, 
	(
	param0, 
	param1
	);
	ld.param.f64 	%fd29, [retval0];
	} // callseq 2
	setp.lt.s32 	%p9, %r3, 0;
	neg.f64 	%fd31, %fd29;
	selp.f64 	%fd32, %fd31, %fd29, %p127;
	selp.f64 	%fd159, %fd32, %fd29, %p9;
	setp.neu.f32 	%p10, %f106, 0f00000000;
	@%p10 bra 	$L__BB5_3;
	setp.eq.s64 	%p11, %rd1, -9223372036854775808;
	abs.f64 	%fd33, %fd2;
	setp.neu.f64 	%p12, %fd33, 0d3FE0000000000000;
	and.pred  	%p127, %p12, %p11;
	selp.b32 	%r93, %r3, 0, %p127;
	setp.lt.s32 	%p13, %r4, 0;
	or.b32  	%r94, %r93, 2146435072;
	selp.b32 	%r95, %r94, %r93, %p13;
	mov.b32 	%r96, 0;
	mov.b64 	%fd159, {%r96, %r95};
$L__BB5_3:
	add.f64 	%fd34, %fd2, %fd1;
	{
	.reg .b32 %temp; 
	mov.b64 	{%temp, %r97}, %fd34;
	}
	and.b32  	%r98, %r97, 2146435072;
	setp.ne.s32 	%p14, %r98, 2146435072;
	@%p14 bra 	$L__BB5_8;
	ld.param.f32 	%f107, [_Z19updateKVCacheKernelPfPKfS1_S1_iif_param_6];
	setp.num.f32 	%p15, %f107, %f107;
	@%p15 bra 	$L__BB5_6;
	add.rn.f64 	%fd159, %fd1, %fd2;
	bra.uni 	$L__BB5_8;
$L__BB5_6:
	setp.neu.f64 	%p16, %fd3, 0d7FF0000000000000;
	@%p16 bra 	$L__BB5_8;
	setp.lt.s32 	%p17, %r3, 0;
	setp.lt.s32 	%p18, %r4, 0;
	selp.b32 	%r99, 0, 2146435072, %p18;
	and.b32  	%r100, %r4, 2147483647;
	setp.ne.s32 	%p19, %r100, 1071644672;
	or.b32  	%r101, %r99, -2147483648;
	selp.b32 	%r102, %r101, %r99, %p19;
	selp.b32 	%r103, %r102, %r99, %p127;
	selp.b32 	%r104, %r103, %r99, %p17;
	mov.b32 	%r105, 0;
	mov.b64 	%fd159, {%r105, %r104};
$L__BB5_8:
	ld.param.f32 	%f108, [_Z19updateKVCacheKernelPfPKfS1_S1_iif_param_6];
	ld.param.u32 	%r302, [_Z19updateKVCacheKernelPfPKfS1_S1_iif_param_4];
	setp.eq.f32 	%p20, %f108, 0f3F800000;
	setp.eq.s32 	%p21, %r302, 0;
	cvt.rn.f32.f64 	%f29, %fd159;
	selp.f32 	%f30, 0f3F800000, %f29, %p20;
	selp.f32 	%f1, 0f3F800000, %f30, %p21;
	mad.lo.s32 	%r106, %r81, %r1, %r88;
	cvta.to.global.u64 	%rd14, %rd10;
	mul.wide.s32 	%rd15, %r106, 4;
	add.s64 	%rd2, %rd14, %rd15;
	ld.global.f32 	%f31, [%rd2];
	mul.f32 	%f136, %f31, %f1;
	setp.lt.s32 	%p22, %r302, 1;
	@%p22 bra 	$L__BB5_46;
	ld.param.f32 	%f109, [_Z19updateKVCacheKernelPfPKfS1_S1_iif_param_6];
	cvt.f64.f32 	%fd10, %f1;
	setp.num.f32 	%p23, %f109, %f109;
	@%p23 bra 	$L__BB5_23;
	ld.param.f32 	%f117, [_Z19updateKVCacheKernelPfPKfS1_S1_iif_param_6];
	setp.neu.f32 	%p87, %f117, 0f00000000;
	@%p87 bra 	$L__BB5_17;
	ld.param.u32 	%r315, [_Z19updateKVCacheKernelPfPKfS1_S1_iif_param_4];
	setp.lt.u32 	%p106, %r315, 4;
	mov.b32 	%r327, 0;
	@%p106 bra 	$L__BB5_14;
	ld.param.u32 	%r316, [_Z19updateKVCacheKernelPfPKfS1_S1_iif_param_4];
	and.b32  	%r248, %r316, 2147483644;
	neg.s32 	%r322, %r248;
	mov.b32 	%r321, 2;
	mul.wide.s32 	%rd106, %r81, 4;
	shl.b32 	%r289, %r81, 2;
	mov.u32 	%r319, %r1;
	mov.u32 	%r320, %r88;
$L__BB5_13:
	ld.param.f32 	%f120, [_Z19updateKVCacheKernelPfPKfS1_S1_iif_param_6];
	ld.param.u32 	%r317, [_Z19updateKVCacheKernelPfPKfS1_S1_iif_param_4];
	ld.param.u64 	%rd139, [_Z19updateKVCacheKernelPfPKfS1_S1_iif_param_2];
	ld.param.u64 	%rd131, [_Z19updateKVCacheKernelPfPKfS1_S1_iif_param_1];
	and.b32  	%r327, %r317, 2147483644;
	setp.eq.f32 	%p107, %f120, 0f3F800000;
	add.s32 	%r249, %r321, -1;
	cvt.rn.f64.u32 	%fd123, %r249;
	{
	.reg .b32 %temp; 
	mov.b64 	{%temp, %r250}, %fd123;
	}
	shr.u32 	%r251, %r250, 20;
	and.b32  	%r252, %r251, 2047;
	add.s32 	%r253, %r252, -1012;
	mov.b64 	%rd96, %fd123;
	shl.b64 	%rd97, %rd96, %r253;
	setp.eq.s64 	%p108, %rd97, -9223372036854775808;
	selp.b32 	%r254, %r3, 0, %p108;
	setp.lt.s32 	%p109, %r250, 0;
	or.b32  	%r255, %r254, 2146435072;
	selp.b32 	%r256, %r255, %r254, %p109;
	mov.b32 	%r257, 0;
	mov.b64 	%fd124, {%r257, %r256};
	add.f64 	%fd125, %fd1, %fd123;
	{
	.reg .b32 %temp; 
	mov.b64 	{%temp, %r258}, %fd125;
	}
	and.b32  	%r259, %r258, 2146435072;
	setp.eq.s32 	%p110, %r259, 2146435072;
	add.rn.f64 	%fd126, %fd1, %fd123;
	selp.f64 	%fd127, %fd126, %fd124, %p110;
	selp.f64 	%fd128, 0d3FF0000000000000, %fd127, %p107;
	div.rn.f64 	%fd129, %fd10, %fd128;
	cvt.rn.f32.f64 	%f83, %fd129;
	cvta.to.global.u64 	%rd98, %rd131;
	mul.wide.s32 	%rd99, %r319, 4;
	add.s64 	%rd100, %rd98, %rd99;
	ld.global.f32 	%f84, [%rd100];
	mul.f32 	%f85, %f84, %f83;
	cvta.to.global.u64 	%rd101, %rd139;
	mul.wide.s32 	%rd102, %r320, 4;
	add.s64 	%rd103, %rd101, %rd102;
	ld.global.f32 	%f86, [%rd103];
	fma.rn.f32 	%f87, %f86, %f85, %f136;
	add.s32 	%r260, %r321, 2;
	cvt.rn.f64.u32 	%fd130, %r321;
	{
	.reg .b32 %temp; 
	mov.b64 	{%temp, %r261}, %fd130;
	}
	shr.u32 	%r262, %r261, 20;
	and.b32  	%r263, %r262, 2047;
	add.s32 	%r264, %r263, -1012;
	mov.b64 	%rd104, %fd130;
	shl.b64 	%rd105, %rd104, %r264;
	setp.eq.s64 	%p111, %rd105, -9223372036854775808;
	selp.b32 	%r265, %r3, 0, %p111;
	setp.lt.s32 	%p112, %r261, 0;
	or.b32  	%r266, %r265, 2146435072;
	selp.b32 	%r267, %r266, %r265, %p112;
	mov.b64 	%fd131, {%r257, %r267};
	add.f64 	%fd132, %fd1, %fd130;
	{
	.reg .b32 %temp; 
	mov.b64 	{%temp, %r268}, %fd132;
	}
	and.b32  	%r269, %r268, 2146435072;
	setp.eq.s32 	%p113, %r269, 2146435072;
	add.rn.f64 	%fd133, %fd1, %fd130;
	selp.f64 	%fd134, %fd133, %fd131, %p113;
	selp.f64 	%fd135, 0d3FF0000000000000, %fd134, %p107;
	div.rn.f64 	%fd136, %fd10, %fd135;
	cvt.rn.f32.f64 	%f88, %fd136;
	add.s64 	%rd107, %rd100, %rd106;
	ld.global.f32 	%f89, [%rd107];
	mul.f32 	%f90, %f89, %f88;
	add.s64 	%rd108, %rd103, %rd106;
	ld.global.f32 	%f91, [%rd108];
	fma.rn.f32 	%f92, %f91, %f90, %f87;
	add.s32 	%r270, %r321, 1;
	cvt.rn.f64.u32 	%fd137, %r270;
	{
	.reg .b32 %temp; 
	mov.b64 	{%temp, %r271}, %fd137;
	}
	shr.u32 	%r272, %r271, 20;
	and.b32  	%r273, %r272, 2047;
	add.s32 	%r274, %r273, -1012;
	mov.b64 	%rd109, %fd137;
	shl.b64 	%rd110, %rd109, %r274;
	setp.eq.s64 	%p114, %rd110, -9223372036854775808;
	selp.b32 	%r275, %r3, 0, %p114;
	setp.lt.s32 	%p115, %r271, 0;
	or.b32  	%r276, %r275, 2146435072;
	selp.b32 	%r277, %r276, %r275, %p115;
	mov.b64 	%fd138, {%r257, %r277};
	add.f64 	%fd139, %fd1, %fd137;
	{
	.reg .b32 %temp; 
	mov.b64 	{%temp, %r278}, %fd139;
	}
	and.b32  	%r279, %r278, 2146435072;
	setp.eq.s32 	%p116, %r279, 2146435072;
	add.rn.f64 	%fd140, %fd1, %fd137;
	selp.f64 	%fd141, %fd140, %fd138, %p116;
	selp.f64 	%fd142, 0d3FF0000000000000, %fd141, %p107;
	div.rn.f64 	%fd143, %fd10, %fd142;
	cvt.rn.f32.f64 	%f93, %fd143;
	add.s64 	%rd111, %rd107, %rd106;
	ld.global.f32 	%f94, [%rd111];
	mul.f32 	%f95, %f94, %f93;
	add.s64 	%rd112, %rd108, %rd106;
	ld.global.f32 	%f96, [%rd112];
	fma.rn.f32 	%f97, %f96, %f95, %f92;
	cvt.rn.f64.u32 	%fd144, %r260;
	{
	.reg .b32 %temp; 
	mov.b64 	{%temp, %r280}, %fd144;
	}
	shr.u32 	%r281, %r280, 20;
	and.b32  	%r282, %r281, 2047;
	add.s32 	%r283, %r282, -1012;
	mov.b64 	%rd113, %fd144;
	shl.b64 	%rd114, %rd113, %r283;
	setp.eq.s64 	%p117, %rd114, -9223372036854775808;
	selp.b32 	%r284, %r3, 0, %p117;
	setp.lt.s32 	%p118, %r280, 0;
	or.b32  	%r285, %r284, 2146435072;
	selp.b32 	%r286, %r285, %r284, %p118;
	mov.b64 	%fd145, {%r257, %r286};
	add.f64 	%fd146, %fd1, %fd144;
	{
	.reg .b32 %temp; 
	mov.b64 	{%temp, %r287}, %fd146;
	}
	and.b32  	%r288, %r287, 2146435072;
	setp.eq.s32 	%p119, %r288, 2146435072;
	add.rn.f64 	%fd147, %fd1, %fd144;
	selp.f64 	%fd148, %fd147, %fd145, %p119;
	selp.f64 	%fd149, 0d3FF0000000000000, %fd148, %p107;
	div.rn.f64 	%fd150, %fd10, %fd149;
	cvt.rn.f32.f64 	%f98, %fd150;
	add.s64 	%rd115, %rd111, %rd106;
	ld.global.f32 	%f99, [%rd115];
	mul.f32 	%f100, %f99, %f98;
	add.s64 	%rd116, %rd112, %rd106;
	ld.global.f32 	%f101, [%rd116];
	fma.rn.f32 	%f136, %f101, %f100, %f97;
	add.s32 	%r322, %r322, 4;
	add.s32 	%r321, %r321, 4;
	add.s32 	%r320, %r320, %r289;
	add.s32 	%r319, %r319, %r289;
	setp.ne.s32 	%p120, %r322, 0;
	@%p120 bra 	$L__BB5_13;
$L__BB5_14:
	ld.param.u32 	%r318, [_Z19updateKVCacheKernelPfPKfS1_S1_iif_param_4];
	and.b32  	%r16, %r318, 3;
	setp.eq.s32 	%p121, %r16, 0;
	@%p121 bra 	$L__BB5_46;
	mul.lo.s32 	%r290, %r327, %r81;
	add.s32 	%r326, %r88, %r290;
	add.s32 	%r325, %r1, %r290;
	neg.s32 	%r324, %r16;
$L__BB5_16:
	.pragma "nounroll";
	ld.param.f32 	%f121, [_Z19updateKVCacheKernelPfPKfS1_S1_iif_param_6];
	ld.param.u64 	%rd140, [_Z19updateKVCacheKernelPfPKfS1_S1_iif_param_2];
	ld.param.u64 	%rd132, [_Z19updateKVCacheKernelPfPKfS1_S1_iif_param_1];
	setp.eq.f32 	%p122, %f121, 0f3F800000;
	add.s32 	%r327, %r327, 1;
	cvt.rn.f64.u32 	%fd151, %r327;
	{
	.reg .b32 %temp; 
	mov.b64 	{%temp, %r291}, %fd151;
	}
	shr.u32 	%r292, %r291, 20;
	and.b32  	%r293, %r292, 2047;
	add.s32 	%r294, %r293, -1012;
	mov.b64 	%rd117, %fd151;
	shl.b64 	%rd118, %rd117, %r294;
	setp.eq.s64 	%p123, %rd118, -9223372036854775808;
	selp.b32 	%r295, %r3, 0, %p123;
	setp.lt.s32 	%p124, %r291, 0;
	or.b32  	%r296, %r295, 2146435072;
	selp.b32 	%r297, %r296, %r295, %p124;
	mov.b32 	%r298, 0;
	mov.b64 	%fd152, {%r298, %r297};
	add.f64 	%fd153, %fd1, %fd151;
	{
	.reg .b32 %temp; 
	mov.b64 	{%temp, %r299}, %fd153;
	}
	and.b32  	%r300, %r299, 2146435072;
	setp.eq.s32 	%p125, %r300, 2146435072;
	add.rn.f64 	%fd154, %fd1, %fd151;
	selp.f64 	%fd155, %fd154, %fd152, %p125;
	selp.f64 	%fd156, 0d3FF0000000000000, %fd155, %p122;
	div.rn.f64 	%fd157, %fd10, %fd156;
	cvt.rn.f32.f64 	%f102, %fd157;
	cvta.to.global.u64 	%rd119, %rd132;
	mul.wide.s32 	%rd120, %r325, 4;
	add.s64 	%rd121, %rd119, %rd120;
	ld.global.f32 	%f103, [%rd121];
	mul.f32 	%f104, %f103, %f102;
	cvta.to.global.u64 	%rd122, %rd140;
	mul.wide.s32 	%rd123, %r326, 4;
	add.s64 	%rd124, %rd122, %rd123;
	ld.global.f32 	%f105, [%rd124];
	fma.rn.f32 	%f136, %f105, %f104, %f136;
	add.s32 	%r326, %r326, %r81;
	add.s32 	%r325, %r325, %r81;
	add.s32 	%r324, %r324, 1;
	setp.eq.s32 	%p126, %r324, 0;
	@%p126 bra 	$L__BB5_46;
	bra.uni 	$L__BB5_16;
$L__BB5_17:
	ld.param.u32 	%r311, [_Z19updateKVCacheKernelPfPKfS1_S1_iif_param_4];
	setp.lt.u32 	%p88, %r311, 4;
	mov.b32 	%r336, 0;
	@%p88 bra 	$L__BB5_20;
	ld.param.u32 	%r312, [_Z19updateKVCacheKernelPfPKfS1_S1_iif_param_4];
	and.b32  	%r210, %r312, 2147483644;
	neg.s32 	%r331, %r210;
	mov.b32 	%r330, 2;
	mul.wide.s32 	%rd74, %r81, 4;
	shl.b32 	%r238, %r81, 2;
	mov.u32 	%r328, %r1;
	mov.u32 	%r329, %r88;
$L__BB5_19:
	ld.param.f32 	%f118, [_Z19updateKVCacheKernelPfPKfS1_S1_iif_param_6];
	ld.param.u32 	%r313, [_Z19updateKVCacheKernelPfPKfS1_S1_iif_param_4];
	ld.param.u64 	%rd137, [_Z19updateKVCacheKernelPfPKfS1_S1_iif_param_2];
	ld.param.u64 	%rd129, [_Z19updateKVCacheKernelPfPKfS1_S1_iif_param_1];
	and.b32  	%r336, %r313, 2147483644;
	setp.eq.f32 	%p89, %f118, 0f3F800000;
	setp.lt.s32 	%p90, %r3, 0;
	add.s32 	%r211, %r330, -1;
	cvt.rn.f64.u32 	%fd68, %r211;
	{
	.reg .b32 %temp; 
	mov.b64 	{%temp, %r212}, %fd68;
	}
	shr.u32 	%r213, %r212, 20;
	and.b32  	%r214, %r213, 2047;
	add.s32 	%r215, %r214, -1012;
	mov.b64 	%rd62, %fd68;
	shl.b64 	%rd63, %rd62, %r215;
	setp.eq.s64 	%p91, %rd63, -9223372036854775808;
	{ // callseq 6, 0
	.param .b64 param0;
	st.param.f64 	[param0], %fd3;
	.param .b64 param1;
	st.param.f64 	[param1], %fd68;
	.param .b64 retval0;
	call.uni (retval0), 
	__internal_accurate_pow, 
	(
	param0, 
	param1
	);
	ld.param.f64 	%fd69, [retval0];
	} // callseq 6
	neg.f64 	%fd71, %fd69;
	selp.f64 	%fd72, %fd71, %fd69, %p91;
	selp.f64 	%fd73, %fd72, %fd69, %p90;
	add.f64 	%fd74, %fd1, %fd68;
	{
	.reg .b32 %temp; 
	mov.b64 	{%temp, %r216}, %fd74;
	}
	and.b32  	%r217, %r216, 2146435072;
	setp.eq.s32 	%p92, %r217, 2146435072;
	add.rn.f64 	%fd75, %fd1, %fd68;
	selp.f64 	%fd76, %fd75, %fd73, %p92;
	selp.f64 	%fd77, 0d3FF0000000000000, %fd76, %p89;
	div.rn.f64 	%fd78, %fd10, %fd77;
	cvt.rn.f32.f64 	%f59, %fd78;
	cvta.to.global.u64 	%rd65, %rd129;
	mul.wide.s32 	%rd66, %r328, 4;
	add.s64 	%rd67, %rd65, %rd66;
	ld.global.f32 	%f60, [%rd67];
	mul.f32 	%f61, %f60, %f59;
	cvta.to.global.u64 	%rd68, %rd137;
	mul.wide.s32 	%rd69, %r329, 4;
	add.s64 	%rd70, %rd68, %rd69;
	ld.global.f32 	%f62, [%rd70];
	fma.rn.f32 	%f63, %f62, %f61, %f136;
	add.s32 	%r218, %r330, 2;
	cvt.rn.f64.u32 	%fd79, %r330;
	{
	.reg .b32 %temp; 
	mov.b64 	{%temp, %r219}, %fd79;
	}
	shr.u32 	%r220, %r219, 20;
	and.b32  	%r221, %r220, 2047;
	add.s32 	%r222, %r221, -1012;
	mov.b64 	%rd71, %fd79;
	shl.b64 	%rd72, %rd71, %r222;
	setp.eq.s64 	%p93, %rd72, -9223372036854775808;
	{ // callseq 7, 0
	.param .b64 param0;
	st.param.f64 	[param0], %fd3;
	.param .b64 param1;
	st.param.f64 	[param1], %fd79;
	.param .b64 retval0;
	call.uni (retval0), 
	__internal_accurate_pow, 
	(
	param0, 
	param1
	);
	ld.param.f64 	%fd80, [retval0];
	} // callseq 7
	neg.f64 	%fd82, %fd80;
	selp.f64 	%fd83, %fd82, %fd80, %p93;
	selp.f64 	%fd84, %fd83, %fd80, %p90;
	add.f64 	%fd85, %fd1, %fd79;
	{
	.reg .b32 %temp; 
	mov.b64 	{%temp, %r223}, %fd85;
	}
	and.b32  	%r224, %r223, 2146435072;
	setp.eq.s32 	%p94, %r224, 2146435072;
	add.rn.f64 	%fd86, %fd1, %fd79;
	selp.f64 	%fd87, %fd86, %fd84, %p94;
	selp.f64 	%fd88, 0d3FF0000000000000, %fd87, %p89;
	div.rn.f64 	%fd89, %fd10, %fd88;
	cvt.rn.f32.f64 	%f64, %fd89;
	add.s64 	%rd75, %rd67, %rd74;
	ld.global.f32 	%f65, [%rd75];
	mul.f32 	%f66, %f65, %f64;
	add.s64 	%rd76, %rd70, %rd74;
	ld.global.f32 	%f67, [%rd76];
	fma.rn.f32 	%f68, %f67, %f66, %f63;
	add.s32 	%r225, %r330, 1;
	cvt.rn.f64.u32 	%fd90, %r225;
	{
	.reg .b32 %temp; 
	mov.b64 	{%temp, %r226}, %fd90;
	}
	shr.u32 	%r227, %r226, 20;
	and.b32  	%r228, %r227, 2047;
	add.s32 	%r229, %r228, -1012;
	mov.b64 	%rd77, %fd90;
	shl.b64 	%rd78, %rd77, %r229;
	setp.eq.s64 	%p95, %rd78, -9223372036854775808;
	{ // callseq 8, 0
	.param .b64 param0;
	st.param.f64 	[param0], %fd3;
	.param .b64 param1;
	st.param.f64 	[param1], %fd90;
	.param .b64 retval0;
	call.uni (retval0), 
	__internal_accurate_pow, 
	(
	param0, 
	param1
	);
	ld.param.f64 	%fd91, [retval0];
	} // callseq 8
	neg.f64 	%fd93, %fd91;
	selp.f64 	%fd94, %fd93, %fd91, %p95;
	selp.f64 	%fd95, %fd94, %fd91, %p90;
	add.f64 	%fd96, %fd1, %fd90;
	{
	.reg .b32 %temp; 
	mov.b64 	{%temp, %r230}, %fd96;
	}
	and.b32  	%r231, %r230, 2146435072;
	setp.eq.s32 	%p96, %r231, 2146435072;
	add.rn.f64 	%fd97, %fd1, %fd90;
	selp.f64 	%fd98, %fd97, %fd95, %p96;
	selp.f64 	%fd99, 0d3FF0000000000000, %fd98, %p89;
	div.rn.f64 	%fd100, %fd10, %fd99;
	cvt.rn.f32.f64 	%f69, %fd100;
	add.s64 	%rd80, %rd75, %rd74;
	ld.global.f32 	%f70, [%rd80];
	mul.f32 	%f71, %f70, %f69;
	add.s64 	%rd81, %rd76, %rd74;
	ld.global.f32 	%f72, [%rd81];
	fma.rn.f32 	%f73, %f72, %f71, %f68;
	cvt.rn.f64.u32 	%fd101, %r218;
	{
	.reg .b32 %temp; 
	mov.b64 	{%temp, %r232}, %fd101;
	}
	shr.u32 	%r233, %r232, 20;
	and.b32  	%r234, %r233, 2047;
	add.s32 	%r235, %r234, -1012;
	mov.b64 	%rd82, %fd101;
	shl.b64 	%rd83, %rd82, %r235;
	setp.eq.s64 	%p97, %rd83, -9223372036854775808;
	{ // callseq 9, 0
	.param .b64 param0;
	st.param.f64 	[param0], %fd3;
	.param .b64 param1;
	st.param.f64 	[param1], %fd101;
	.param .b64 retval0;
	call.uni (retval0), 
	__internal_accurate_pow, 
	(
	param0, 
	param1
	);
	ld.param.f64 	%fd102, [retval0];
	} // callseq 9
	neg.f64 	%fd104, %fd102;
	selp.f64 	%fd105, %fd104, %fd102, %p97;
	selp.f64 	%fd106, %fd105, %fd102, %p90;
	add.f64 	%fd107, %fd1, %fd101;
	{
	.reg .b32 %temp; 
	mov.b64 	{%temp, %r236}, %fd107;
	}
	and.b32  	%r237, %r236, 2146435072;
	setp.eq.s32 	%p98, %r237, 2146435072;
	add.rn.f64 	%fd108, %fd1, %fd101;
	selp.f64 	%fd109, %fd108, %fd106, %p98;
	selp.f64 	%fd110, 0d3FF0000000000000, %fd109, %p89;
	div.rn.f64 	%fd111, %fd10, %fd110;
	cvt.rn.f32.f64 	%f74, %fd111;
	add.s64 	%rd85, %rd80, %rd74;
	ld.global.f32 	%f75, [%rd85];
	mul.f32 	%f76, %f75, %f74;
	add.s64 	%rd86, %rd81, %rd74;
	ld.global.f32 	%f77, [%rd86];
	fma.rn.f32 	%f136, %f77, %f76, %f73;
	add.s32 	%r331, %r331, 4;
	add.s32 	%r330, %r330, 4;
	add.s32 	%r329, %r329, %r238;
	add.s32 	%r328, %r328, %r238;
	setp.ne.s32 	%p99, %r331, 0;
	@%p99 bra 	$L__BB5_19;
$L__BB5_20:
	ld.param.u32 	%r314, [_Z19updateKVCacheKernelPfPKfS1_S1_iif_param_4];
	and.b32  	%r39, %r314, 3;
	setp.eq.s32 	%p100, %r39, 0;
	@%p100 bra 	$L__BB5_46;
	mul.lo.s32 	%r239, %r336, %r81;
	add.s32 	%r335, %r88, %r239;
	add.s32 	%r334, %r1, %r239;
	neg.s32 	%r333, %r39;
$L__BB5_22:
	.pragma "nounroll";
	ld.param.f32 	%f119, [_Z19updateKVCacheKernelPfPKfS1_S1_iif_param_6];
	ld.param.u64 	%rd138, [_Z19updateKVCacheKernelPfPKfS1_S1_iif_param_2];
	ld.param.u64 	%rd130, [_Z19updateKVCacheKernelPfPKfS1_S1_iif_param_1];
	setp.eq.f32 	%p101, %f119, 0f3F800000;
	setp.lt.s32 	%p102, %r3, 0;
	add.s32 	%r336, %r336, 1;
	cvt.rn.f64.u32 	%fd112, %r336;
	{
	.reg .b32 %temp; 
	mov.b64 	{%temp, %r240}, %fd112;
	}
	shr.u32 	%r241, %r240, 20;
	and.b32  	%r242, %r241, 2047;
	add.s32 	%r243, %r242, -1012;
	mov.b64 	%rd87, %fd112;
	shl.b64 	%rd88, %rd87, %r243;
	setp.eq.s64 	%p103, %rd88, -9223372036854775808;
	{ // callseq 10, 0
	.param .b64 param0;
	st.param.f64 	[param0], %fd3;
	.param .b64 param1;
	st.param.f64 	[param1], %fd112;
	.param .b64 retval0;
	call.uni (retval0), 
	__internal_accurate_pow, 
	(
	param0, 
	param1
	);
	ld.param.f64 	%fd113, [retval0];
	} // callseq 10
	neg.f64 	%fd115, %fd113;
	selp.f64 	%fd116, %fd115, %fd113, %p103;
	selp.f64 	%fd117, %fd116, %fd113, %p102;
	add.f64 	%fd118, %fd1, %fd112;
	{
	.reg .b32 %temp; 
	mov.b64 	{%temp, %r244}, %fd118;
	}
	and.b32  	%r245, %r244, 2146435072;
	setp.eq.s32 	%p104, %r245, 2146435072;
	add.rn.f64 	%fd119, %fd1, %fd112;
	selp.f64 	%fd120, %fd119, %fd117, %p104;
	selp.f64 	%fd121, 0d3FF0000000000000, %fd120, %p101;
	div.rn.f64 	%fd122, %fd10, %fd121;
	cvt.rn.f32.f64 	%f78, %fd122;
	cvta.to.global.u64 	%rd90, %rd130;
	mul.wide.s32 	%rd91, %r334, 4;
	add.s64 	%rd92, %rd90, %rd91;
	ld.global.f32 	%f79, [%rd92];
	mul.f32 	%f80, %f79, %f78;
	cvta.to.global.u64 	%rd93, %rd138;
	mul.wide.s32 	%rd94, %r335, 4;
	add.s64 	%rd95, %rd93, %rd94;
	ld.global.f32 	%f81, [%rd95];
	fma.rn.f32 	%f136, %f81, %f80, %f136;
	add.s32 	%r335, %r335, %r81;
	add.s32 	%r334, %r334, %r81;
	add.s32 	%r333, %r333, 1;
	setp.eq.s32 	%p105, %r333, 0;
	@%p105 bra 	$L__BB5_46;
	bra.uni 	$L__BB5_22;
$L__BB5_23:
	ld.param.f32 	%f110, [_Z19updateKVCacheKernelPfPKfS1_S1_iif_param_6];
	setp.neu.f32 	%p24, %f110, 0f00000000;
	@%p24 bra 	$L__BB5_35;
	ld.param.u32 	%r307, [_Z19updateKVCacheKernelPfPKfS1_S1_iif_param_4];
	setp.eq.s32 	%p53, %r307, 1;
	mov.b32 	%r341, 0;
	@%p53 bra 	$L__BB5_31;
	ld.param.u32 	%r308, [_Z19updateKVCacheKernelPfPKfS1_S1_iif_param_4];
	and.b32  	%r152, %r308, 2147483646;
	neg.s32 	%r340, %r152;
	mov.b32 	%r339, 1;
	mul.wide.s32 	%rd48, %r81, 4;
	mov.u32 	%r337, %r1;
	mov.u32 	%r338, %r88;
$L__BB5_26:
	setp.neu.f64 	%p54, %fd3, 0d7FF0000000000000;
	cvt.rn.f64.u32 	%fd56, %r339;
	{
	.reg .b32 %temp; 
	mov.b64 	{%temp, %r56}, %fd56;
	}
	shr.u32 	%r153, %r56, 20;
	and.b32  	%r154, %r153, 2047;
	add.s32 	%r155, %r154, -1012;
	mov.b64 	%rd42, %fd56;
	shl.b64 	%rd3, %rd42, %r155;
	setp.eq.s64 	%p55, %rd3, -9223372036854775808;
	selp.b32 	%r156, %r3, 0, %p55;
	setp.lt.s32 	%p56, %r56, 0;
	or.b32  	%r157, %r156, 2146435072;
	selp.b32 	%r158, %r157, %r156, %p56;
	mov.b32 	%r159, 0;
	mov.b64 	%fd160, {%r159, %r158};
	add.f64 	%fd57, %fd1, %fd56;
	{
	.reg .b32 %temp; 
	mov.b64 	{%temp, %r160}, %fd57;
	}
	and.b32  	%r161, %r160, 2146435072;
	setp.ne.s32 	%p57, %r161, 2146435072;
	or.pred  	%p58, %p57, %p54;
	@%p58 bra 	$L__BB5_28;
	setp.lt.s32 	%p59, %r56, 0;
	setp.eq.s64 	%p60, %rd3, -9223372036854775808;
	setp.lt.s32 	%p61, %r3, 0;
	selp.b32 	%r162, 0, 2146435072, %p59;
	and.b32  	%r163, %r56, 2147483647;
	setp.ne.s32 	%p62, %r163, 1071644672;
	or.b32  	%r164, %r162, -2147483648;
	selp.b32 	%r165, %r164, %r162, %p62;
	selp.b32 	%r166, %r165, %r162, %p60;
	selp.b32 	%r167, %r166, %r162, %p61;
	mov.b32 	%r168, 0;
	mov.b64 	%fd160, {%r168, %r167};
$L__BB5_28:
	ld.param.f32 	%f114, [_Z19updateKVCacheKernelPfPKfS1_S1_iif_param_6];
	ld.param.u64 	%rd135, [_Z19updateKVCacheKernelPfPKfS1_S1_iif_param_2];
	ld.param.u64 	%rd127, [_Z19updateKVCacheKernelPfPKfS1_S1_iif_param_1];
	setp.neu.f64 	%p63, %fd3, 0d7FF0000000000000;
	setp.eq.f32 	%p64, %f114, 0f3F800000;
	selp.f64 	%fd58, 0d3FF0000000000000, %fd160, %p64;
	div.rn.f64 	%fd59, %fd10, %fd58;
	cvt.rn.f32.f64 	%f46, %fd59;
	cvta.to.global.u64 	%rd4, %rd127;
	mul.wide.s32 	%rd43, %r337, 4;
	add.s64 	%rd44, %rd4, %rd43;
	ld.global.f32 	%f47, [%rd44];
	mul.f32 	%f48, %f47, %f46;
	cvta.to.global.u64 	%rd5, %rd135;
	mul.wide.s32 	%rd45, %r338, 4;
	add.s64 	%rd46, %rd5, %rd45;
	ld.global.f32 	%f49, [%rd46];
	fma.rn.f32 	%f16, %f49, %f48, %f136;
	add.s32 	%r169, %r339, 1;
	cvt.rn.f64.u32 	%fd60, %r169;
	{
	.reg .b32 %temp; 
	mov.b64 	{%temp, %r57}, %fd60;
	}
	shr.u32 	%r170, %r57, 20;
	and.b32  	%r171, %r170, 2047;
	add.s32 	%r172, %r171, -1012;
	mov.b64 	%rd47, %fd60;
	shl.b64 	%rd6, %rd47, %r172;
	setp.eq.s64 	%p65, %rd6, -9223372036854775808;
	selp.b32 	%r173, %r3, 0, %p65;
	setp.lt.s32 	%p66, %r57, 0;
	or.b32  	%r174, %r173, 2146435072;
	selp.b32 	%r175, %r174, %r173, %p66;
	mov.b32 	%r176, 0;
	mov.b64 	%fd161, {%r176, %r175};
	add.f64 	%fd61, %fd1, %fd60;
	{
	.reg .b32 %temp; 
	mov.b64 	{%temp, %r177}, %fd61;
	}
	and.b32  	%r178, %r177, 2146435072;
	setp.ne.s32 	%p67, %r178, 2146435072;
	or.pred  	%p68, %p67, %p63;
	@%p68 bra 	$L__BB5_30;
	setp.lt.s32 	%p71, %r3, 0;
	selp.b32 	%r179, 0, 2146435072, %p66;
	and.b32  	%r180, %r57, 2147483647;
	setp.ne.s32 	%p72, %r180, 1071644672;
	or.b32  	%r181, %r179, -2147483648;
	selp.b32 	%r182, %r181, %r179, %p72;
	selp.b32 	%r183, %r182, %r179, %p65;
	selp.b32 	%r184, %r183, %r179, %p71;
	mov.b32 	%r185, 0;
	mov.b64 	%fd161, {%r185, %r184};
$L__BB5_30:
	ld.param.f32 	%f115, [_Z19updateKVCacheKernelPfPKfS1_S1_iif_param_6];
	ld.param.u32 	%r309, [_Z19updateKVCacheKernelPfPKfS1_S1_iif_param_4];
	and.b32  	%r341, %r309, 2147483646;
	setp.eq.f32 	%p73, %f115, 0f3F800000;
	selp.f64 	%fd62, 0d3FF0000000000000, %fd161, %p73;
	div.rn.f64 	%fd63, %fd10, %fd62;
	cvt.rn.f32.f64 	%f50, %fd63;
	add.s64 	%rd51, %rd44, %rd48;
	ld.global.f32 	%f51, [%rd51];
	mul.f32 	%f52, %f51, %f50;
	add.s64 	%rd54, %rd46, %rd48;
	ld.global.f32 	%f53, [%rd54];
	fma.rn.f32 	%f136, %f53, %f52, %f16;
	add.s32 	%r340, %r340, 2;
	add.s32 	%r339, %r339, 2;
	shl.b32 	%r186, %r81, 1;
	add.s32 	%r338, %r338, %r186;
	add.s32 	%r337, %r337, %r186;
	setp.ne.s32 	%p74, %r340, 0;
	@%p74 bra 	$L__BB5_26;
$L__BB5_31:
	ld.param.u32 	%r310, [_Z19updateKVCacheKernelPfPKfS1_S1_iif_param_4];
	and.b32  	%r187, %r310, 1;
	setp.eq.b32 	%p75, %r187, 1;
	not.pred 	%p76, %p75;
	@%p76 bra 	$L__BB5_46;
	setp.neu.f64 	%p77, %fd3, 0d7FF0000000000000;
	add.s32 	%r188, %r341, 1;
	cvt.rn.f64.u32 	%fd64, %r188;
	{
	.reg .b32 %temp; 
	mov.b64 	{%temp, %r64}, %fd64;
	}
	shr.u32 	%r189, %r64, 20;
	and.b32  	%r190, %r189, 2047;
	add.s32 	%r191, %r190, -1012;
	mov.b64 	%rd55, %fd64;
	shl.b64 	%rd7, %rd55, %r191;
	setp.eq.s64 	%p78, %rd7, -9223372036854775808;
	selp.b32 	%r192, %r3, 0, %p78;
	setp.lt.s32 	%p79, %r64, 0;
	or.b32  	%r193, %r192, 2146435072;
	selp.b32 	%r194, %r193, %r192, %p79;
	mov.b32 	%r195, 0;
	mov.b64 	%fd162, {%r195, %r194};
	add.f64 	%fd65, %fd1, %fd64;
	{
	.reg .b32 %temp; 
	mov.b64 	{%temp, %r196}, %fd65;
	}
	and.b32  	%r197, %r196, 2146435072;
	setp.ne.s32 	%p80, %r197, 2146435072;
	or.pred  	%p81, %p80, %p77;
	@%p81 bra 	$L__BB5_34;
	setp.lt.s32 	%p82, %r64, 0;
	setp.eq.s64 	%p83, %rd7, -9223372036854775808;
	setp.lt.s32 	%p84, %r3, 0;
	selp.b32 	%r198, 0, 2146435072, %p82;
	and.b32  	%r199, %r64, 2147483647;
	setp.ne.s32 	%p85, %r199, 1071644672;
	or.b32  	%r200, %r198, -2147483648;
	selp.b32 	%r201, %r200, %r198, %p85;
	selp.b32 	%r202, %r201, %r198, %p83;
	selp.b32 	%r203, %r202, %r198, %p84;
	mov.b32 	%r204, 0;
	mov.b64 	%fd162, {%r204, %r203};
$L__BB5_34:
	ld.param.f32 	%f116, [_Z19updateKVCacheKernelPfPKfS1_S1_iif_param_6];
	ld.param.u64 	%rd136, [_Z19updateKVCacheKernelPfPKfS1_S1_iif_param_2];
	ld.param.u64 	%rd128, [_Z19updateKVCacheKernelPfPKfS1_S1_iif_param_1];
	setp.eq.f32 	%p86, %f116, 0f3F800000;
	selp.f64 	%fd66, 0d3FF0000000000000, %fd162, %p86;
	div.rn.f64 	%fd67, %fd10, %fd66;
	cvt.rn.f32.f64 	%f54, %fd67;
	mul.lo.s32 	%r205, %r341, %r81;
	add.s32 	%r206, %r205, %r1;
	cvta.to.global.u64 	%rd56, %rd128;
	mul.wide.s32 	%rd57, %r206, 4;
	add.s64 	%rd58, %rd56, %rd57;
	ld.global.f32 	%f55, [%rd58];
	mul.f32 	%f56, %f55, %f54;
	add.s32 	%r207, %r205, %r88;
	cvta.to.global.u64 	%rd59, %rd136;
	mul.wide.s32 	%rd60, %r207, 4;
	add.s64 	%rd61, %rd59, %rd60;
	ld.global.f32 	%f57, [%rd61];
	fma.rn.f32 	%f136, %f57, %f56, %f136;
	bra.uni 	$L__BB5_46;
$L__BB5_35:
	ld.param.u32 	%r303, [_Z19updateKVCacheKernelPfPKfS1_S1_iif_param_4];
	setp.eq.s32 	%p25, %r303, 1;
	mov.b32 	%r346, 0;
	@%p25 bra 	$L__BB5_42;
	ld.param.u32 	%r304, [_Z19updateKVCacheKernelPfPKfS1_S1_iif_param_4];
	and.b32  	%r109, %r304, 2147483646;
	neg.s32 	%r345, %r109;
	mov.b32 	%r344, 1;
	mul.wide.s32 	%rd26, %r81, 4;
	mov.u32 	%r342, %r1;
	mov.u32 	%r343, %r88;
$L__BB5_37:
	setp.neu.f64 	%p26, %fd3, 0d7FF0000000000000;
	setp.lt.s32 	%p27, %r3, 0;
	cvt.rn.f64.u32 	%fd35, %r344;
	{
	.reg .b32 %temp; 
	mov.b64 	{%temp, %r70}, %fd35;
	}
	shr.u32 	%r110, %r70, 20;
	and.b32  	%r111, %r110, 2047;
	add.s32 	%r112, %r111, -1012;
	mov.b64 	%rd16, %fd35;
	shl.b64 	%rd17, %rd16, %r112;
	setp.eq.s64 	%p28, %rd17, -9223372036854775808;
	{ // callseq 3, 0
	.param .b64 param0;
	st.param.f64 	[param0], %fd3;
	.param .b64 param1;
	st.param.f64 	[param1], %fd35;
	.param .b64 retval0;
	call.uni (retval0), 
	__internal_accurate_pow, 
	(
	param0, 
	param1
	);
	ld.param.f64 	%fd36, [retval0];
	} // callseq 3
	and.pred  	%p4, %p27, %p28;
	neg.f64 	%fd38, %fd36;
	selp.f64 	%fd163, %fd38, %fd36, %p4;
	add.f64 	%fd39, %fd1, %fd35;
	{
	.reg .b32 %temp; 
	mov.b64 	{%temp, %r113}, %fd39;
	}
	and.b32  	%r114, %r113, 2146435072;
	setp.ne.s32 	%p29, %r114, 2146435072;
	or.pred  	%p30, %p29, %p26;
	@%p30 bra 	$L__BB5_39;
	setp.lt.s32 	%p31, %r70, 0;
	selp.b32 	%r115, 0, 2146435072, %p31;
	and.b32  	%r116, %r70, 2147483647;
	setp.ne.s32 	%p32, %r116, 1071644672;
	or.b32  	%r117, %r115, -2147483648;
	selp.b32 	%r118, %r117, %r115, %p32;
	selp.b32 	%r119, %r118, %r115, %p4;
	mov.b32 	%r120, 0;
	mov.b64 	%fd163, {%r120, %r119};
$L__BB5_39:
	ld.param.f32 	%f111, [_Z19updateKVCacheKernelPfPKfS1_S1_iif_param_6];
	ld.param.u64 	%rd133, [_Z19updateKVCacheKernelPfPKfS1_S1_iif_param_2];
	ld.param.u64 	%rd125, [_Z19updateKVCacheKernelPfPKfS1_S1_iif_param_1];
	setp.neu.f64 	%p33, %fd3, 0d7FF0000000000000;
	setp.eq.f32 	%p34, %f111, 0f3F800000;
	setp.lt.s32 	%p35, %r3, 0;
	selp.f64 	%fd40, 0d3FF0000000000000, %fd163, %p34;
	div.rn.f64 	%fd41, %fd10, %fd40;
	cvt.rn.f32.f64 	%f33, %fd41;
	cvta.to.global.u64 	%rd8, %rd125;
	mul.wide.s32 	%rd19, %r342, 4;
	add.s64 	%rd20, %rd8, %rd19;
	ld.global.f32 	%f34, [%rd20];
	mul.f32 	%f35, %f34, %f33;
	cvta.to.global.u64 	%rd9, %rd133;
	mul.wide.s32 	%rd21, %r343, 4;
	add.s64 	%rd22, %rd9, %rd21;
	ld.global.f32 	%f36, [%rd22];
	fma.rn.f32 	%f22, %f36, %f35, %f136;
	add.s32 	%r121, %r344, 1;
	cvt.rn.f64.u32 	%fd42, %r121;
	{
	.reg .b32 %temp; 
	mov.b64 	{%temp, %r71}, %fd42;
	}
	shr.u32 	%r122, %r71, 20;
	and.b32  	%r123, %r122, 2047;
	add.s32 	%r124, %r123, -1012;
	mov.b64 	%rd23, %fd42;
	shl.b64 	%rd24, %rd23, %r124;
	setp.eq.s64 	%p36, %rd24, -9223372036854775808;
	{ // callseq 4, 0
	.param .b64 param0;
	st.param.f64 	[param0], %fd3;
	.param .b64 param1;
	st.param.f64 	[param1], %fd42;
	.param .b64 retval0;
	call.uni (retval0), 
	__internal_accurate_pow, 
	(
	param0, 
	param1
	);
	ld.param.f64 	%fd43, [retval0];
	} // callseq 4
	and.pred  	%p5, %p35, %p36;
	neg.f64 	%fd45, %fd43;
	selp.f64 	%fd164, %fd45, %fd43, %p5;
	add.f64 	%fd46, %fd1, %fd42;
	{
	.reg .b32 %temp; 
	mov.b64 	{%temp, %r125}, %fd46;
	}
	and.b32  	%r126, %r125, 2146435072;
	setp.ne.s32 	%p37, %r126, 2146435072;
	or.pred  	%p38, %p37, %p33;
	@%p38 bra 	$L__BB5_41;
	setp.lt.s32 	%p39, %r71, 0;
	selp.b32 	%r127, 0, 2146435072, %p39;
	and.b32  	%r128, %r71, 2147483647;
	setp.ne.s32 	%p40, %r128, 1071644672;
	or.b32  	%r129, %r127, -2147483648;
	selp.b32 	%r130, %r129, %r127, %p40;
	selp.b32 	%r131, %r130, %r127, %p5;
	mov.b32 	%r132, 0;
	mov.b64 	%fd164, {%r132, %r131};
$L__BB5_41:
	ld.param.f32 	%f112, [_Z19updateKVCacheKernelPfPKfS1_S1_iif_param_6];
	ld.param.u32 	%r305, [_Z19updateKVCacheKernelPfPKfS1_S1_iif_param_4];
	and.b32  	%r346, %r305, 2147483646;
	setp.eq.f32 	%p41, %f112, 0f3F800000;
	selp.f64 	%fd47, 0d3FF0000000000000, %fd164, %p41;
	div.rn.f64 	%fd48, %fd10, %fd47;
	cvt.rn.f32.f64 	%f37, %fd48;
	add.s64 	%rd29, %rd20, %rd26;
	ld.global.f32 	%f38, [%rd29];
	mul.f32 	%f39, %f38, %f37;
	add.s64 	%rd32, %rd22, %rd26;
	ld.global.f32 	%f40, [%rd32];
	fma.rn.f32 	%f136, %f40, %f39, %f22;
	add.s32 	%r345, %r345, 2;
	add.s32 	%r344, %r344, 2;
	shl.b32 	%r133, %r81, 1;
	add.s32 	%r343, %r343, %r133;
	add.s32 	%r342, %r342, %r133;
	setp.ne.s32 	%p42, %r345, 0;
	@%p42 bra 	$L__BB5_37;
$L__BB5_42:
	ld.param.u32 	%r306, [_Z19updateKVCacheKernelPfPKfS1_S1_iif_param_4];
	and.b32  	%r134, %r306, 1;
	setp.eq.b32 	%p43, %r134, 1;
	not.pred 	%p44, %p43;
	@%p44 bra 	$L__BB5_46;
	setp.neu.f64 	%p45, %fd3, 0d7FF0000000000000;
	setp.lt.s32 	%p46, %r3, 0;
	add.s32 	%r135, %r346, 1;
	cvt.rn.f64.u32 	%fd49, %r135;
	{
	.reg .b32 %temp; 
	mov.b64 	{%temp, %r78}, %fd49;
	}
	shr.u32 	%r136, %r78, 20;
	and.b32  	%r137, %r136, 2047;
	add.s32 	%r138, %r137, -1012;
	mov.b64 	%rd33, %fd49;
	shl.b64 	%rd34, %rd33, %r138;
	setp.eq.s64 	%p47, %rd34, -9223372036854775808;
	{ // callseq 5, 0
	.param .b64 param0;
	st.param.f64 	[param0], %fd3;
	.param .b64 param1;
	st.param.f64 	[param1], %fd49;
	.param .b64 retval0;
	call.uni (retval0), 
	__internal_accurate_pow, 
	(
	param0, 
	param1
	);
	ld.param.f64 	%fd50, [retval0];
	} // callseq 5
	and.pred  	%p6, %p46, %p47;
	neg.f64 	%fd52, %fd50;
	selp.f64 	%fd165, %fd52, %fd50, %p6;
	add.f64 	%fd53, %fd1, %fd49;
	{
	.reg .b32 %temp; 
	mov.b64 	{%temp, %r139}, %fd53;
	}
	and.b32  	%r140, %r139, 2146435072;
	setp.ne.s32 	%p48, %r140, 2146435072;
	or.pred  	%p49, %p48, %p45;
	@%p49 bra 	$L__BB5_45;
	setp.lt.s32 	%p50, %r78, 0;
	selp.b32 	%r141, 0, 2146435072, %p50;
	and.b32  	%r142, %r78, 2147483647;
	setp.ne.s32 	%p51, %r142, 1071644672;
	or.b32  	%r143, %r141, -2147483648;
	selp.b32 	%r144, %r143, %r141, %p51;
	selp.b32 	%r145, %r144, %r141, %p6;
	mov.b32 	%r146, 0;
	mov.b64 	%fd165, {%r146, %r145};
$L__BB5_45:
	ld.param.f32 	%f113, [_Z19updateKVCacheKernelPfPKfS1_S1_iif_param_6];
	ld.param.u64 	%rd134, [_Z19updateKVCacheKernelPfPKfS1_S1_iif_param_2];
	ld.param.u64 	%rd126, [_Z19updateKVCacheKernelPfPKfS1_S1_iif_param_1];
	setp.eq.f32 	%p52, %f113, 0f3F800000;
	selp.f64 	%fd54, 0d3FF0000000000000, %fd165, %p52;
	div.rn.f64 	%fd55, %fd10, %fd54;
	cvt.rn.f32.f64 	%f41, %fd55;
	mul.lo.s32 	%r147, %r346, %r81;
	add.s32 	%r148, %r147, %r1;
	cvta.to.global.u64 	%rd36, %rd126;
	mul.wide.s32 	%rd37, %r148, 4;
	add.s64 	%rd38, %rd36, %rd37;
	ld.global.f32 	%f42, [%rd38];
	mul.f32 	%f43, %f42, %f41;
	add.s32 	%r149, %r147, %r88;
	cvta.to.global.u64 	%rd39, %rd134;
	mul.wide.s32 	%rd40, %r149, 4;
	add.s64 	%rd41, %rd39, %rd40;
	ld.global.f32 	%f44, [%rd41];
	fma.rn.f32 	%f136, %f44, %f43, %f136;
$L__BB5_46:
	st.global.f32 	[%rd2], %f136;
$L__BB5_47:
	ret;

}
.func  (.param .b64 func_retval0) __internal_accurate_pow(
	.param .b64 __internal_accurate_pow_param_0,
	.param .b64 __internal_accurate_pow_param_1
)
{
	.reg .pred 	%p<8>;
	.reg .b32 	%r<49>;
	.reg .b32 	%f<3>;
	.reg .b64 	%fd<109>;

	ld.param.f64 	%fd10, [__internal_accurate_pow_param_0];
	ld.param.f64 	%fd11, [__internal_accurate_pow_param_1];
	{
	.reg .b32 %temp; 
	mov.b64 	{%temp, %r46}, %fd10;
	}
	{
	.reg .b32 %temp; 
	mov.b64 	{%r45, %temp}, %fd10;
	}
	shr.u32 	%r47, %r46, 20;
	setp.gt.u32 	%p1, %r46, 1048575;
	@%p1 bra 	$L__BB6_2;
	mul.f64 	%fd12, %fd10, 0d4350000000000000;
	{
	.reg .b32 %temp; 
	mov.b64 	{%temp, %r46}, %fd12;
	}
	{
	.reg .b32 %temp; 
	mov.b64 	{%r45, %temp}, %fd12;
	}
	shr.u32 	%r16, %r46, 20;
	add.s32 	%r47, %r16, -54;
$L__BB6_2:
	add.s32 	%r48, %r47, -1023;
	and.b32  	%r17, %r46, -2146435073;
	or.b32  	%r18, %r17, 1072693248;
	mov.b64 	%fd107, {%r45, %r18};
	setp.lt.u32 	%p2, %r18, 1073127583;
	@%p2 bra 	$L__BB6_4;
	{
	.reg .b32 %temp; 
	mov.b64 	{%r19, %temp}, %fd107;
	}
	{
	.reg .b32 %temp; 
	mov.b64 	{%temp, %r20}, %fd107;
	}
	add.s32 	%r21, %r20, -1048576;
	mov.b64 	%fd107, {%r19, %r21};
	add.s32 	%r48, %r47, -1022;
$L__BB6_4:
	add.f64 	%fd13, %fd107, 0dBFF0000000000000;
	add.f64 	%fd14, %fd107, 0d3FF0000000000000;
	rcp.approx.ftz.f64 	%fd15, %fd14;
	neg.f64 	%fd16, %fd14;
	fma.rn.f64 	%fd17, %fd16, %fd15, 0d3FF0000000000000;
	fma.rn.f64 	%fd18, %fd17, %fd17, %fd17;
	fma.rn.f64 	%fd19, %fd18, %fd15, %fd15;
	mul.f64 	%fd20, %fd13, %fd19;
	fma.rn.f64 	%fd21, %fd13, %fd19, %fd20;
	mul.f64 	%fd22, %fd21, %fd21;
	fma.rn.f64 	%fd23, %fd22, 0d3EB0F5FF7D2CAFE2, 0d3ED0F5D241AD3B5A;
	fma.rn.f64 	%fd24, %fd23, %fd22, 0d3EF3B20A75488A3F;
	fma.rn.f64 	%fd25, %fd24, %fd22, 0d3F1745CDE4FAECD5;
	fma.rn.f64 	%fd26, %fd25, %fd22, 0d3F3C71C7258A578B;
	fma.rn.f64 	%fd27, %fd26, %fd22, 0d3F6249249242B910;
	fma.rn.f64 	%fd28, %fd27, %fd22, 0d3F89999999999DFB;
	sub.f64 	%fd29, %fd13, %fd21;
	add.f64 	%fd30, %fd29, %fd29;
	neg.f64 	%fd31, %fd21;
	fma.rn.f64 	%fd32, %fd31, %fd13, %fd30;
	mul.f64 	%fd33, %fd19, %fd32;
	fma.rn.f64 	%fd34, %fd22, %fd28, 0d3FB5555555555555;
	mov.f64 	%fd35, 0d3FB5555555555555;
	sub.f64 	%fd36, %fd35, %fd34;
	fma.rn.f64 	%fd37, %fd22, %fd28, %fd36;
	add.f64 	%fd38, %fd37, 0dBC46A4CB00B9E7B0;
	add.f64 	%fd39, %fd34, %fd38;
	sub.f64 	%fd40, %fd34, %fd39;
	add.f64 	%fd41, %fd38, %fd40;
	mul.rn.f64 	%fd42, %fd21, %fd21;
	neg.f64 	%fd43, %fd42;
	fma.rn.f64 	%fd44, %fd21, %fd21, %fd43;
	{
	.reg .b32 %temp; 
	mov.b64 	{%r22, %temp}, %fd33;
	}
	{
	.reg .b32 %temp; 
	mov.b64 	{%temp, %r23}, %fd33;
	}
	add.s32 	%r24, %r23, 1048576;
	mov.b64 	%fd45, {%r22, %r24};
	fma.rn.f64 	%fd46, %fd21, %fd45, %fd44;
	mul.rn.f64 	%fd47, %fd42, %fd21;
	neg.f64 	%fd48, %fd47;
	fma.rn.f64 	%fd49, %fd42, %fd21, %fd48;
	fma.rn.f64 	%fd50, %fd42, %fd33, %fd49;
	fma.rn.f64 	%fd51, %fd46, %fd21, %fd50;
	mul.rn.f64 	%fd52, %fd39, %fd47;
	neg.f64 	%fd53, %fd52;
	fma.rn.f64 	%fd54, %fd39, %fd47, %fd53;
	fma.rn.f64 	%fd55, %fd39, %fd51, %fd54;
	fma.rn.f64 	%fd56, %fd41, %fd47, %fd55;
	add.f64 	%fd57, %fd52, %fd56;
	sub.f64 	%fd58, %fd52, %fd57;
	add.f64 	%fd59, %fd56, %fd58;
	add.f64 	%fd60, %fd21, %fd57;
	sub.f64 	%fd61, %fd21, %fd60;
	add.f64 	%fd62, %fd57, %fd61;
	add.f64 	%fd63, %fd59, %fd62;
	add.f64 	%fd64, %fd33, %fd63;
	add.f64 	%fd65, %fd60, %fd64;
	sub.f64 	%fd66, %fd60, %fd65;
	add.f64 	%fd67, %fd64, %fd66;
	xor.b32  	%r25, %r48, -2147483648;
	mov.b32 	%r26, 1127219200;
	mov.b64 	%fd68, {%r25, %r26};
	mov.b32 	%r27, -2147483648;
	mov.b64 	%fd69, {%r27, %r26};
	sub.f64 	%fd70, %fd68, %fd69;
	fma.rn.f64 	%fd71, %fd70, 0d3FE62E42FEFA39EF, %fd65;
	fma.rn.f64 	%fd72, %fd70, 0dBFE62E42FEFA39EF, %fd71;
	sub.f64 	%fd73, %fd72, %fd65;
	sub.f64 	%fd74, %fd67, %fd73;
	fma.rn.f64 	%fd75, %fd70, 0d3C7ABC9E3B39803F, %fd74;
	add.f64 	%fd76, %fd71, %fd75;
	sub.f64 	%fd77, %fd71, %fd76;
	add.f64 	%fd78, %fd75, %fd77;
	{
	.reg .b32 %temp; 
	mov.b64 	{%temp, %r28}, %fd11;
	}
	{
	.reg .b32 %temp; 
	mov.b64 	{%r29, %temp}, %fd11;
	}
	shl.b32 	%r30, %r28, 1;
	setp.gt.u32 	%p3, %r30, -33554433;
	and.b32  	%r31, %r28, -15728641;
	selp.b32 	%r32, %r31, %r28, %p3;
	mov.b64 	%fd79, {%r29, %r32};
	mul.rn.f64 	%fd80, %fd76, %fd79;
	neg.f64 	%fd81, %fd80;
	fma.rn.f64 	%fd82, %fd76, %fd79, %fd81;
	fma.rn.f64 	%fd83, %fd78, %fd79, %fd82;
	add.f64 	%fd4, %fd80, %fd83;
	sub.f64 	%fd84, %fd80, %fd4;
	add.f64 	%fd5, %fd83, %fd84;
	fma.rn.f64 	%fd85, %fd4, 0d3FF71547652B82FE, 0d4338000000000000;
	{
	.reg .b32 %temp; 
	mov.b64 	{%r13, %temp}, %fd85;
	}
	mov.f64 	%fd86, 0dC338000000000000;
	add.rn.f64 	%fd87, %fd85, %fd86;
	fma.rn.f64 	%fd88, %fd87, 0dBFE62E42FEFA39EF, %fd4;
	fma.rn.f64 	%fd89, %fd87, 0dBC7ABC9E3B39803F, %fd88;
	fma.rn.f64 	%fd90, %fd89, 0d3E5ADE1569CE2BDF, 0d3E928AF3FCA213EA;
	fma.rn.f64 	%fd91, %fd90, %fd89, 0d3EC71DEE62401315;
	fma.rn.f64 	%fd92, %fd91, %fd89, 0d3EFA01997C89EB71;
	fma.rn.f64 	%fd93, %fd92, %fd89, 0d3F2A01A014761F65;
	fma.rn.f64 	%fd94, %fd93, %fd89, 0d3F56C16C1852B7AF;
	fma.rn.f64 	%fd95, %fd94, %fd89, 0d3F81111111122322;
	fma.rn.f64 	%fd96, %fd95, %fd89, 0d3FA55555555502A1;
	fma.rn.f64 	%fd97, %fd96, %fd89, 0d3FC5555555555511;
	fma.rn.f64 	%fd98, %fd97, %fd89, 0d3FE000000000000B;
	fma.rn.f64 	%fd99, %fd98, %fd89, 0d3FF0000000000000;
	fma.rn.f64 	%fd100, %fd99, %fd89, 0d3FF0000000000000;
	{
	.reg .b32 %temp; 
	mov.b64 	{%r14, %temp}, %fd100;
	}
	{
	.reg .b32 %temp; 
	mov.b64 	{%temp, %r15}, %fd100;
	}
	shl.b32 	%r33, %r13, 20;
	add.s32 	%r34, %r33, %r15;
	mov.b64 	%fd108, {%r14, %r34};
	{
	.reg .b32 %temp; 
	mov.b64 	{%temp, %r35}, %fd4;
	}
	mov.b32 	%f2, %r35;
	abs.f32 	%f1, %f2;
	setp.lt.f32 	%p4, %f1, 0f4086232B;
	@%p4 bra 	$L__BB6_7;
	setp.lt.f64 	%p5, %fd4, 0d0000000000000000;
	add.f64 	%fd101, %fd4, 0d7FF0000000000000;
	selp.f64 	%fd108, 0d0000000000000000, %fd101, %p5;
	setp.geu.f32 	%p6, %f1, 0f40874800;
	@%p6 bra 	$L__BB6_7;
	shr.u32 	%r36, %r13, 31;
	add.s32 	%r37, %r13, %r36;
	shr.s32 	%r38, %r37, 1;
	shl.b32 	%r39, %r38, 20;
	add.s32 	%r40, %r15, %r39;
	mov.b64 	%fd102, {%r14, %r40};
	sub.s32 	%r41, %r13, %r38;
	shl.b32 	%r42, %r41, 20;
	add.s32 	%r43, %r42, 1072693248;
	mov.b32 	%r44, 0;
	mov.b64 	%fd103, {%r44, %r43};
	mul.f64 	%fd108, %fd103, %fd102;
$L__BB6_7:
	abs.f64 	%fd104, %fd108;
	setp.eq.f64 	%p7, %fd104, 0d7FF0000000000000;
	fma.rn.f64 	%fd105, %fd108, %fd5, %fd108;
	selp.f64 	%fd106, %fd108, %fd105, %p7;
	st.param.f64 	[func_retval0], %fd106;
	ret;

}


// ===== COMPILED SASS (sm_100) =====

	.target	sm_100

	.elftype	@"ET_EXEC"


//--------------------- .note.nv.tkinfo           --------------------------
	.section	.note.nv.tkinfo,"",@"SHT_NOTE"
	.sectionflags	@"SHF_NOTE_NV_TKINFO"
	.tkinfo
        /*0018*/ 	.word	0x00000002
        /*0030*/ 	.string	""
        /*0030*/ 	.string	"ptxas"
        /*0030*/ 	.string	"Cuda compilation tools, release 13.0, V13.0.88"
        /*0030*/ 	.string	"Build cuda_13.0.r13.0/compiler.36424714_0"
        /*0030*/ 	.string	"-arch sm_100 -m 64 "



//--------------------- .note.nv.cuinfo           --------------------------
	.section	.note.nv.cuinfo,"",@"SHT_NOTE"
	.sectionflags	@"SHF_NOTE_NV_CUINFO"
        /*0018*/ 	.short	0x0002
        /*001a*/ 	.short	0x0064
        /*001c*/ 	.short	0x0082
	.zero		2


//--------------------- .nv.info                  --------------------------
	.section	.nv.info,"",@"SHT_CUDA_INFO"
	.align	4


	//----- nvinfo : EIATTR_REGCOUNT
	.align		4
        /*0000*/ 	.byte	0x04, 0x2f
        /*0002*/ 	.short	(.L_1 - .L_0)
	.align		4
.L_0:
        /*0004*/ 	.word	index@(_Z19computeLambdaKernelPfif)
        /*0008*/ 	.word	0x0000001e


	//----- nvinfo : EIATTR_FRAME_SIZE
	.align		4
.L_1:
        /*000c*/ 	.byte	0x04, 0x11
        /*000e*/ 	.short	(.L_3 - .L_2)
	.align		4
.L_2:
        /*0010*/ 	.word	index@($_Z19computeLambdaKernelPfif$__internal_accurate_pow)
        /*0014*/ 	.word	0x00000000


	//----- nvinfo : EIATTR_FRAME_SIZE
	.align		4
.L_3:
        /*0018*/ 	.byte	0x04, 0x11
        /*001a*/ 	.short	(.L_5 - .L_4)
	.align		4
.L_4:
        /*001c*/ 	.word	index@(_Z19computeLambdaKernelPfif)
        /*0020*/ 	.word	0x00000000


	//----- nvinfo : EIATTR_REGCOUNT
	.align		4
.L_5:
        /*0024*/ 	.byte	0x04, 0x2f
        /*0026*/ 	.short	(.L_7 - .L_6)
	.align		4
.L_6:
        /*0028*/ 	.word	index@(_Z17computeMaskKernelPfif)
        /*002c*/ 	.word	0x0000001e


	//----- nvinfo : EIATTR_FRAME_SIZE
	.align		4
.L_7:
        /*0030*/ 	.byte	0x04, 0x11
        /*0032*/ 	.short	(.L_9 - .L_8)
	.align		4
.L_8:
        /*0034*/ 	.word	index@($_Z17computeMaskKernelPfif$__internal_accurate_pow)
        /*0038*/ 	.word	0x00000000


	//----- nvinfo : EIATTR_FRAME_SIZE
	.align		4
.L_9:
        /*003c*/ 	.byte	0x04, 0x11
        /*003e*/ 	.short	(.L_11 - .L_10)
	.align		4
.L_10:
        /*0040*/ 	.word	index@(_Z17computeMaskKernelPfif)
        /*0044*/ 	.word	0x00000000


	//----- nvinfo : EIATTR_REGCOUNT
	.align		4
.L_11:
        /*0048*/ 	.byte	0x04, 0x2f
        /*004a*/ 	.short	(.L_13 - .L_12)
	.align		4
.L_12:
        /*004c*/ 	.word	index@(_Z25intraBlockAttentionKernelPKfS0_S0_S0_Pfiifi)
        /*0050*/ 	.word	0x00000020


	//----- nvinfo : EIATTR_FRAME_SIZE
	.align		4
.L_13:
        /*0054*/ 	.byte	0x04, 0x11
        /*0056*/ 	.short	(.L_15 - .L_14)
	.align		4
.L_14:
        /*0058*/ 	.word	index@(_Z25intraBlockAttentionKernelPKfS0_S0_S0_Pfiifi)
        /*005c*/ 	.word	0x00000000


	//----- nvinfo : EIATTR_REGCOUNT
	.align		4
.L_15:
        /*0060*/ 	.byte	0x04, 0x2f
        /*0062*/ 	.short	(.L_17 - .L_16)
	.align		4
.L_16:
        /*0064*/ 	.word	index@(_Z25interBlockAttentionKernelPKfS0_S0_Pfiii)
        /*0068*/ 	.word	0x00000020


	//----- nvinfo : EIATTR_FRAME_SIZE
	.align		4
.L_17:
        /*006c*/ 	.byte	0x04, 0x11
        /*006e*/ 	.short	(.L_19 - .L_18)
	.align		4
.L_18:
        /*0070*/ 	.word	index@(_Z25interBlockAttentionKernelPKfS0_S0_Pfiii)
        /*0074*/ 	.word	0x00000000


	//----- nvinfo : EIATTR_REGCOUNT
	.align		4
.L_19:
        /*0078*/ 	.byte	0x04, 0x2f
        /*007a*/ 	.short	(.L_21 - .L_20)
	.align		4
.L_20:
        /*007c*/ 	.word	index@(_Z16addOutputsKernelPfPKfS1_i)
        /*0080*/ 	.word	0x0000000c


	//----- nvinfo : EIATTR_FRAME_SIZE
	.align		4
.L_21:
        /*0084*/ 	.byte	0x04, 0x11
        /*0086*/ 	.short	(.L_23 - .L_22)
	.align		4
.L_22:
        /*0088*/ 	.word	index@(_Z16addOutputsKernelPfPKfS1_i)
        /*008c*/ 	.word	0x00000000


	//----- nvinfo : EIATTR_REGCOUNT
	.align		4
.L_23:
        /*0090*/ 	.byte	0x04, 0x2f
        /*0092*/ 	.short	(.L_25 - .L_24)
	.align		4
.L_24:
        /*0094*/ 	.word	index@(_Z19updateKVCacheKernelPfPKfS1_S1_iif)
        /*0098*/ 	.word	0x00000030


	//----- nvinfo : EIATTR_FRAME_SIZE
	.align		4
.L_25:
        /*009c*/ 	.byte	0x04, 0x11
        /*009e*/ 	.short	(.L_27 - .L_26)
	.align		4
.L_26:
        /*00a0*/ 	.word	index@($_Z19updateKVCacheKernelPfPKfS1_S1_iif$__internal_accurate_pow)
        /*00a4*/ 	.word	0x00000000


	//----- nvinfo : EIATTR_FRAME_SIZE
	.align		4
.L_27:
        /*00a8*/ 	.byte	0x04, 0x11
        /*00aa*/ 	.short	(.L_29 - .L_28)
	.align		4
.L_28:
        /*00ac*/ 	.word	index@($__internal_0_$__cuda_sm20_div_rn_f64_full)
        /*00b0*/ 	.word	0x00000000


	//----- nvinfo : EIATTR_FRAME_SIZE
	.align		4
.L_29:
        /*00b4*/ 	.byte	0x04, 0x11
        /*00b6*/ 	.short	(.L_31 - .L_30)
	.align		4
.L_30:
        /*00b8*/ 	.word	index@(_Z19updateKVCacheKernelPfPKfS1_S1_iif)
        /*00bc*/ 	.word	0x00000000


	//----- nvinfo : EIATTR_MIN_STACK_SIZE
	.align		4
.L_31:
        /*00c0*/ 	.byte	0x04, 0x12
        /*00c2*/ 	.short	(.L_33 - .L_32)
	.align		4
.L_32:
        /*00c4*/ 	.word	index@(_Z19updateKVCacheKernelPfPKfS1_S1_iif)
        /*00c8*/ 	.word	0x00000000


	//----- nvinfo : EIATTR_MIN_STACK_SIZE
	.align		4
.L_33:
        /*00cc*/ 	.byte	0x04, 0x12
        /*00ce*/ 	.short	(.L_35 - .L_34)
	.align		4
.L_34:
        /*00d0*/ 	.word	index@(_Z16addOutputsKernelPfPKfS1_i)
        /*00d4*/ 	.word	0x00000000


	//----- nvinfo : EIATTR_MIN_STACK_SIZE
	.align		4
.L_35:
        /*00d8*/ 	.byte	0x04, 0x12
        /*00da*/ 	.short	(.L_37 - .L_36)
	.align		4
.L_36:
        /*00dc*/ 	.word	index@(_Z25interBlockAttentionKernelPKfS0_S0_Pfiii)
        /*00e0*/ 	.word	0x00000000


	//----- nvinfo : EIATTR_MIN_STACK_SIZE
	.align		4
.L_37:
        /*00e4*/ 	.byte	0x04, 0x12
        /*00e6*/ 	.short	(.L_39 - .L_38)
	.align		4
.L_38:
        /*00e8*/ 	.word	index@(_Z25intraBlockAttentionKernelPKfS0_S0_S0_Pfiifi)
        /*00ec*/ 	.word	0x00000000


	//----- nvinfo : EIATTR_MIN_STACK_SIZE
	.align		4
.L_39:
        /*00f0*/ 	.byte	0x04, 0x12
        /*00f2*/ 	.short	(.L_41 - .L_40)
	.align		4
.L_40:
        /*00f4*/ 	.word	index@(_Z17computeMaskKernelPfif)
        /*00f8*/ 	.word	0x00000000


	//----- nvinfo : EIATTR_MIN_STACK_SIZE
	.align		4
.L_41:
        /*00fc*/ 	.byte	0x04, 0x12
        /*00fe*/ 	.short	(.L_43 - .L_42)
	.align		4
.L_42:
        /*0100*/ 	.word	index@(_Z19computeLambdaKernelPfif)
        /*0104*/ 	.word	0x00000000
.L_43:


//--------------------- .nv.compat                --------------------------
	.section	.nv.compat,"",@"SHT_CUDA_COMPAT_INFO"
	.align	4
        /*0000*/ 	.byte	0x02, 0x09, 0x00, 0x00, 0x02, 0x02, 0x01, 0x00, 0x02, 0x05, 0x05, 0x00, 0x03, 0x07, 0x01, 0x01
        /*0010*/ 	.byte	0x02, 0x03, 0x00, 0x00, 0x02, 0x06, 0x01, 0x00, 0x04, 0x0b, 0x08, 0x00, 0x01, 0x00, 0x00, 0x00
        /*0020*/ 	.byte	0x00, 0x00, 0x00, 0x00


//--------------------- .nv.info._Z19updateKVCacheKernelPfPKfS1_S1_iif --------------------------
	.section	.nv.info._Z19updateKVCacheKernelPfPKfS1_S1_iif,"",@"SHT_CUDA_INFO"
	.sectionflags	@""
	.align	4


	//----- nvinfo : EIATTR_CUDA_API_VERSION
	.align		4
        /*0000*/ 	.byte	0x04, 0x37
        /*0002*/ 	.short	(.L_45 - .L_44)
.L_44:
        /*0004*/ 	.word	0x00000082


	//----- nvinfo : EIATTR_KPARAM_INFO
	.align		4
.L_45:
        /*0008*/ 	.byte	0x04, 0x17
        /*000a*/ 	.short	(.L_47 - .L_46)
.L_46:
        /*000c*/ 	.word	0x00000000
        /*0010*/ 	.short	0x0006
        /*0012*/ 	.short	0x0028
        /*0014*/ 	.byte	0x00, 0xf0, 0x11, 0x00


	//----- nvinfo : EIATTR_KPARAM_INFO
	.align		4
.L_47:
        /*0018*/ 	.byte	0x04, 0x17
        /*001a*/ 	.short	(.L_49 - .L_48)
.L_48:
        /*001c*/ 	.word	0x00000000
        /*0020*/ 	.short	0x0005
        /*0022*/ 	.short	0x0024
        /*0024*/ 	.byte	0x00, 0xf0, 0x11, 0x00


	//----- nvinfo : EIATTR_KPARAM_INFO
	.align		4
.L_49:
        /*0028*/ 	.byte	0x04, 0x17
        /*002a*/ 	.short	(.L_51 - .L_50)
.L_50:
        /*002c*/ 	.word	0x00000000
        /*0030*/ 	.short	0x0004
        /*0032*/ 	.short	0x0020
        /*0034*/ 	.byte	0x00, 0xf0, 0x11, 0x00


	//----- nvinfo : EIATTR_KPARAM_INFO
	.align		4
.L_51:
        /*0038*/ 	.byte	0x04, 0x17
        /*003a*/ 	.short	(.L_53 - .L_52)
.L_52:
        /*003c*/ 	.word	0x00000000
        /*0040*/ 	.short	0x0003
        /*0042*/ 	.short	0x0018
        /*0044*/ 	.byte	0x00, 0xf5, 0x21, 0x00


	//----- nvinfo : EIATTR_KPARAM_INFO
	.align		4
.L_53:
        /*0048*/ 	.byte	0x04, 0x17
        /*004a*/ 	.short	(.L_55 - .L_54)
.L_54:
        /*004c*/ 	.word	0x00000000
        /*0050*/ 	.short	0x0002
        /*0052*/ 	.short	0x0010
        /*0054*/ 	.byte	0x00, 0xf5, 0x21, 0x00


	//----- nvinfo : EIATTR_KPARAM_INFO
	.align		4
.L_55:
        /*0058*/ 	.byte	0x04, 0x17
        /*005a*/ 	.short	(.L_57 - .L_56)
.L_56:
        /*005c*/ 	.word	0x00000000
        /*0060*/ 	.short	0x0001
        /*0062*/ 	.short	0x0008
        /*0064*/ 	.byte	0x00, 0xf5, 0x21, 0x00


	//----- nvinfo : EIATTR_KPARAM_INFO
	.align		4
.L_57:
        /*0068*/ 	.byte	0x04, 0x17
        /*006a*/ 	.short	(.L_59 - .L_58)
.L_58:
        /*006c*/ 	.word	0x00000000
        /*0070*/ 	.short	0x0000
        /*0072*/ 	.short	0x0000
        /*0074*/ 	.byte	0x00, 0xf5, 0x21, 0x00


	//----- nvinfo : EIATTR_SPARSE_MMA_MASK
	.align		4
.L_59:
        /*0078*/ 	.byte	0x03, 0x50
        /*007a*/ 	.short	0x0000


	//----- nvinfo : EIATTR_MAXREG_COUNT
	.align		4
        /*007c*/ 	.byte	0x03, 0x1b
        /*007e*/ 	.short	0x00ff


	//----- nvinfo : EIATTR_MERCURY_ISA_VERSION
	.align		4
        /*0080*/ 	.byte	0x03, 0x5f
        /*0082*/ 	.short	0x0101


	//----- nvinfo : EIATTR_VRC_CTA_INIT_COUNT
	.align		4
        /*0084*/ 	.byte	0x02, 0x4a
	.zero		1
	.zero		1


	//----- nvinfo : EIATTR_EXIT_INSTR_OFFSETS
	.align		4
        /*0088*/ 	.byte	0x04, 0x1c
        /*008a*/ 	.short	(.L_61 - .L_60)


	//   ....[0]....
.L_60:
        /*008c*/ 	.word	0x000000c0


	//   ....[1]....
        /*0090*/ 	.word	0x000045e0


	//----- nvinfo : EIATTR_CRS_STACK_SIZE
	.align		4
.L_61:
        /*0094*/ 	.byte	0x04, 0x1e
        /*0096*/ 	.short	(.L_63 - .L_62)
.L_62:
        /*0098*/ 	.word	0x00000000


	//----- nvinfo : EIATTR_CBANK_PARAM_SIZE
	.align		4
.L_63:
        /*009c*/ 	.byte	0x03, 0x19
        /*009e*/ 	.short	0x002c


	//----- nvinfo : EIATTR_PARAM_CBANK
	.align		4
        /*00a0*/ 	.byte	0x04, 0x0a
        /*00a2*/ 	.short	(.L_65 - .L_64)
	.align		4
.L_64:
        /*00a4*/ 	.word	index@(.nv.constant0._Z19updateKVCacheKernelPfPKfS1_S1_iif)
        /*00a8*/ 	.short	0x0380
        /*00aa*/ 	.short	0x002c


	//----- nvinfo : EIATTR_SW_WAR
	.align		4
.L_65:
        /*00ac*/ 	.byte	0x04, 0x36
        /*00ae*/ 	.short	(.L_67 - .L_66)
.L_66:
        /*00b0*/ 	.word	0x00000008
.L_67:


//--------------------- .nv.info._Z16addOutputsKernelPfPKfS1_i --------------------------
	.section	.nv.info._Z16addOutputsKernelPfPKfS1_i,"",@"SHT_CUDA_INFO"
	.sectionflags	@""
	.align	4


	//----- nvinfo : EIATTR_CUDA_API_VERSION
	.align		4
        /*0000*/ 	.byte	0x04, 0x37
        /*0002*/ 	.short	(.L_69 - .L_68)
.L_68:
        /*0004*/ 	.word	0x00000082


	//----- nvinfo : EIATTR_KPARAM_INFO
	.align		4
.L_69:
        /*0008*/ 	.byte	0x04, 0x17
        /*000a*/ 	.short	(.L_71 - .L_70)
.L_70:
        /*000c*/ 	.word	0x00000000
        /*0010*/ 	.short	0x0003
        /*0012*/ 	.short	0x0018
        /*0014*/ 	.byte	0x00, 0xf0, 0x11, 0x00


	//----- nvinfo : EIATTR_KPARAM_INFO
	.align		4
.L_71:
        /*0018*/ 	.byte	0x04, 0x17
        /*001a*/ 	.short	(.L_73 - .L_72)
.L_72:
        /*001c*/ 	.word	0x00000000
        /*0020*/ 	.short	0x0002
        /*0022*/ 	.short	0x0010
        /*0024*/ 	.byte	0x00, 0xf5, 0x21, 0x00


	//----- nvinfo : EIATTR_KPARAM_INFO
	.align		4
.L_73:
        /*0028*/ 	.byte	0x04, 0x17
        /*002a*/ 	.short	(.L_75 - .L_74)
.L_74:
        /*002c*/ 	.word	0x00000000
        /*0030*/ 	.short	0x0001
        /*0032*/ 	.short	0x0008
        /*0034*/ 	.byte	0x00, 0xf5, 0x21, 0x00


	//----- nvinfo : EIATTR_KPARAM_INFO
	.align		4
.L_75:
        /*0038*/ 	.byte	0x04, 0x17
        /*003a*/ 	.short	(.L_77 - .L_76)
.L_76:
        /*003c*/ 	.word	0x00000000
        /*0040*/ 	.short	0x0000
        /*0042*/ 	.short	0x0000
        /*0044*/ 	.byte	0x00, 0xf5, 0x21, 0x00


	//----- nvinfo : EIATTR_SPARSE_MMA_MASK
	.align		4
.L_77:
        /*0048*/ 	.byte	0x03, 0x50
        /*004a*/ 	.short	0x0000


	//----- nvinfo : EIATTR_MAXREG_COUNT
	.align		4
        /*004c*/ 	.byte	0x03, 0x1b
        /*004e*/ 	.short	0x00ff


	//----- nvinfo : EIATTR_MERCURY_ISA_VERSION
	.align		4
        /*0050*/ 	.byte	0x03, 0x5f
        /*0052*/ 	.short	0x0101


	//----- nvinfo : EIATTR_VRC_CTA_INIT_COUNT
	.align		4
        /*0054*/ 	.byte	0x02, 0x4a
	.zero		1
	.zero		1


	//----- nvinfo : EIATTR_EXIT_INSTR_OFFSETS
	.align		4
        /*0058*/ 	.byte	0x04, 0x1c
        /*005a*/ 	.short	(.L_79 - .L_78)


	//   ....[0]....
.L_78:
        /*005c*/ 	.word	0x00000070


	//   ....[1]....
        /*0060*/ 	.word	0x00000130


	//----- nvinfo : EIATTR_CBANK_PARAM_SIZE
	.align		4
.L_79:
        /*0064*/ 	.byte	0x03, 0x19
        /*0066*/ 	.short	0x001c


	//----- nvinfo : EIATTR_PARAM_CBANK
	.align		4
        /*0068*/ 	.byte	0x04, 0x0a
        /*006a*/ 	.short	(.L_81 - .L_80)
	.align		4
.L_80:
        /*006c*/ 	.word	index@(.nv.constant0._Z16addOutputsKernelPfPKfS1_i)
        /*0070*/ 	.short	0x0380
        /*0072*/ 	.short	0x001c


	//----- nvinfo : EIATTR_SW_WAR
	.align		4
.L_81:
        /*0074*/ 	.byte	0x04, 0x36
        /*0076*/ 	.short	(.L_83 - .L_82)
.L_82:
        /*0078*/ 	.word	0x00000008
.L_83:


//--------------------- .nv.info._Z25interBlockAttentionKernelPKfS0_S0_Pfiii --------------------------
	.section	.nv.info._Z25interBlockAttentionKernelPKfS0_S0_Pfiii,"",@"SHT_CUDA_INFO"
	.sectionflags	@""
	.align	4


	//----- nvinfo : EIATTR_CUDA_API_VERSION
	.align		4
        /*0000*/ 	.byte	0x04, 0x37
        /*0002*/ 	.short	(.L_85 - .L_84)
.L_84:
        /*0004*/ 	.word	0x00000082


	//----- nvinfo : EIATTR_KPARAM_INFO
	.align		4
.L_85:
        /*0008*/ 	.byte	0x04, 0x17
        /*000a*/ 	.short	(.L_87 - .L_86)
.L_86:
        /*000c*/ 	.word	0x00000000
        /*0010*/ 	.short	0x0006
        /*0012*/ 	.short	0x0028
        /*0014*/ 	.byte	0x00, 0xf0, 0x11, 0x00


	//----- nvinfo : EIATTR_KPARAM_INFO
	.align		4
.L_87:
        /*0018*/ 	.byte	0x04, 0x17
        /*001a*/ 	.short	(.L_89 - .L_88)
.L_88:
        /*001c*/ 	.word	0x00000000
        /*0020*/ 	.short	0x0005
        /*0022*/ 	.short	0x0024
        /*0024*/ 	.byte	0x00, 0xf0, 0x11, 0x00


	//----- nvinfo : EIATTR_KPARAM_INFO
	.align		4
.L_89:
        /*0028*/ 	.byte	0x04, 0x17
        /*002a*/ 	.short	(.L_91 - .L_90)
.L_90:
        /*002c*/ 	.word	0x00000000
        /*0030*/ 	.short	0x0004
        /*0032*/ 	.short	0x0020
        /*0034*/ 	.byte	0x00, 0xf0, 0x11, 0x00


	//----- nvinfo : EIATTR_KPARAM_INFO
	.align		4
.L_91:
        /*0038*/ 	.byte	0x04, 0x17
        /*003a*/ 	.short	(.L_93 - .L_92)
.L_92:
        /*003c*/ 	.word	0x00000000
        /*0040*/ 	.short	0x0003
        /*0042*/ 	.short	0x0018
        /*0044*/ 	.byte	0x00, 0xf5, 0x21, 0x00


	//----- nvinfo : EIATTR_KPARAM_INFO
	.align		4
.L_93:
        /*0048*/ 	.byte	0x04, 0x17
        /*004a*/ 	.short	(.L_95 - .L_94)
.L_94:
        /*004c*/ 	.word	0x00000000
        /*0050*/ 	.short	0x0002
        /*0052*/ 	.short	0x0010
        /*0054*/ 	.byte	0x00, 0xf5, 0x21, 0x00


	//----- nvinfo : EIATTR_KPARAM_INFO
	.align		4
.L_95:
        /*0058*/ 	.byte	0x04, 0x17
        /*005a*/ 	.short	(.L_97 - .L_96)
.L_96:
        /*005c*/ 	.word	0x00000000
        /*0060*/ 	.short	0x0001
        /*0062*/ 	.short	0x0008
        /*0064*/ 	.byte	0x00, 0xf5, 0x21, 0x00


	//----- nvinfo : EIATTR_KPARAM_INFO
	.align		4
.L_97:
        /*0068*/ 	.byte	0x04, 0x17
        /*006a*/ 	.short	(.L_99 - .L_98)
.L_98:
        /*006c*/ 	.word	0x00000000
        /*0070*/ 	.short	0x0000
        /*0072*/ 	.short	0x0000
        /*0074*/ 	.byte	0x00, 0xf5, 0x21, 0x00


	//----- nvinfo : EIATTR_SPARSE_MMA_MASK
	.align		4
.L_99:
        /*0078*/ 	.byte	0x03, 0x50
        /*007a*/ 	.short	0x0000


	//----- nvinfo : EIATTR_MAXREG_COUNT
	.align		4
        /*007c*/ 	.byte	0x03, 0x1b
        /*007e*/ 	.short	0x00ff


	//----- nvinfo : EIATTR_MERCURY_ISA_VERSION
	.align		4
        /*0080*/ 	.byte	0x03, 0x5f
        /*0082*/ 	.short	0x0101


	//----- nvinfo : EIATTR_VRC_CTA_INIT_COUNT
	.align		4
        /*0084*/ 	.byte	0x02, 0x4a
	.zero		1
	.zero		1


	//----- nvinfo : EIATTR_EXIT_INSTR_OFFSETS
	.align		4
        /*0088*/ 	.byte	0x04, 0x1c
        /*008a*/ 	.short	(.L_101 - .L_100)


	//   ....[0]....
.L_100:
        /*008c*/ 	.word	0x00000040


	//   ....[1]....
        /*0090*/ 	.word	0x000000b0


	//   ....[2]....
        /*0094*/ 	.word	0x000009d0


	//----- nvinfo : EIATTR_CBANK_PARAM_SIZE
	.align		4
.L_101:
        /*0098*/ 	.byte	0x03, 0x19
        /*009a*/ 	.short	0x002c


	//----- nvinfo : EIATTR_PARAM_CBANK
	.align		4
        /*009c*/ 	.byte	0x04, 0x0a
        /*009e*/ 	.short	(.L_103 - .L_102)
	.align		4
.L_102:
        /*00a0*/ 	.word	index@(.nv.constant0._Z25interBlockAttentionKernelPKfS0_S0_Pfiii)
        /*00a4*/ 	.short	0x0380
        /*00a6*/ 	.short	0x002c


	//----- nvinfo : EIATTR_SW_WAR
	.align		4
.L_103:
        /*00a8*/ 	.byte	0x04, 0x36
        /*00aa*/ 	.short	(.L_105 - .L_104)
.L_104:
        /*00ac*/ 	.word	0x00000008
.L_105:


//--------------------- .nv.info._Z25intraBlockAttentionKernelPKfS0_S0_S0_Pfiifi --------------------------
	.section	.nv.info._Z25intraBlockAttentionKernelPKfS0_S0_S0_Pfiifi,"",@"SHT_CUDA_INFO"
	.sectionflags	@""
	.align	4


	//----- nvinfo : EIATTR_CUDA_API_VERSION
	.align		4
        /*0000*/ 	.byte	0x04, 0x37
        /*0002*/ 	.short	(.L_107 - .L_106)
.L_106:
        /*0004*/ 	.word	0x00000082


	//----- nvinfo : EIATTR_KPARAM_INFO
	.align		4
.L_107:
        /*0008*/ 	.byte	0x04, 0x17
        /*000a*/ 	.short	(.L_109 - .L_108)
.L_108:
        /*000c*/ 	.word	0x00000000
        /*0010*/ 	.short	0x0008
        /*0012*/ 	.short	0x0034
        /*0014*/ 	.byte	0x00, 0xf0, 0x11, 0x00


	//----- nvinfo : EIATTR_KPARAM_INFO
	.align		4
.L_109:
        /*0018*/ 	.byte	0x04, 0x17
        /*001a*/ 	.short	(.L_111 - .L_110)
.L_110:
        /*001c*/ 	.word	0x00000000
        /*0020*/ 	.short	0x0007
        /*0022*/ 	.short	0x0030
        /*0024*/ 	.byte	0x00, 0xf0, 0x11, 0x00


	//----- nvinfo : EIATTR_KPARAM_INFO
	.align		4
.L_111:
        /*0028*/ 	.byte	0x04, 0x17
        /*002a*/ 	.short	(.L_113 - .L_112)
.L_112:
        /*002c*/ 	.word	0x00000000
        /*0030*/ 	.short	0x0006
        /*0032*/ 	.short	0x002c
        /*0034*/ 	.byte	0x00, 0xf0, 0x11, 0x00


	//----- nvinfo : EIATTR_KPARAM_INFO
	.align		4
.L_113:
        /*0038*/ 	.byte	0x04, 0x17
        /*003a*/ 	.short	(.L_115 - .L_114)
.L_114:
        /*003c*/ 	.word	0x00000000
        /*0040*/ 	.short	0x0005
        /*0042*/ 	.short	0x0028
        /*0044*/ 	.byte	0x00, 0xf0, 0x11, 0x00


	//----- nvinfo : EIATTR_KPARAM_INFO
	.align		4
.L_115:
        /*0048*/ 	.byte	0x04, 0x17
        /*004a*/ 	.short	(.L_117 - .L_116)
.L_116:
        /*004c*/ 	.word	0x00000000
        /*0050*/ 	.short	0x0004
        /*0052*/ 	.short	0x0020
        /*0054*/ 	.byte	0x00, 0xf5, 0x21, 0x00


	//----- nvinfo : EIATTR_KPARAM_INFO
	.align		4
.L_117:
        /*0058*/ 	.byte	0x04, 0x17
        /*005a*/ 	.short	(.L_119 - .L_118)
.L_118:
        /*005c*/ 	.word	0x00000000
        /*0060*/ 	.short	0x0003
        /*0062*/ 	.short	0x0018
        /*0064*/ 	.byte	0x00, 0xf5, 0x21, 0x00


	//----- nvinfo : EIATTR_KPARAM_INFO
	.align		4
.L_119:
        /*0068*/ 	.byte	0x04, 0x17
        /*006a*/ 	.short	(.L_121 - .L_120)
.L_120:
        /*006c*/ 	.word	0x00000000
        /*0070*/ 	.short	0x0002
        /*0072*/ 	.short	0x0010
        /*0074*/ 	.byte	0x00, 0xf5, 0x21, 0x00


	//----- nvinfo : EIATTR_KPARAM_INFO
	.align		4
.L_121:
        /*0078*/ 	.byte	0x04, 0x17
        /*007a*/ 	.short	(.L_123 - .L_122)
.L_122:
        /*007c*/ 	.word	0x00000000
        /*0080*/ 	.short	0x0001
        /*0082*/ 	.short	0x0008
        /*0084*/ 	.byte	0x00, 0xf5, 0x21, 0x00


	//----- nvinfo : EIATTR_KPARAM_INFO
	.align		4
.L_123:
        /*0088*/ 	.byte	0x04, 0x17
        /*008a*/ 	.short	(.L_125 - .L_124)
.L_124:
        /*008c*/ 	.word	0x00000000
        /*0090*/ 	.short	0x0000
        /*0092*/ 	.short	0x0000
        /*0094*/ 	.byte	0x00, 0xf5, 0x21, 0x00


	//----- nvinfo : EIATTR_SPARSE_MMA_MASK
	.align		4
.L_125:
        /*0098*/ 	.byte	0x03, 0x50
        /*009a*/ 	.short	0x0000


	//----- nvinfo : EIATTR_MAXREG_COUNT
	.align		4
        /*009c*/ 	.byte	0x03, 0x1b
        /*009e*/ 	.short	0x00ff


	//----- nvinfo : EIATTR_NUM_BARRIERS
	.align		4
        /*00a0*/ 	.byte	0x02, 0x4c
        /*00a2*/ 	.byte	0x01
	.zero		1


	//----- nvinfo : EIATTR_MERCURY_ISA_VERSION
	.align		4
        /*00a4*/ 	.byte	0x03, 0x5f
        /*00a6*/ 	.short	0x0101


	//----- nvinfo : EIATTR_VRC_CTA_INIT_COUNT
	.align		4
        /*00a8*/ 	.byte	0x02, 0x4a
	.zero		1
	.zero		1


	//----- nvinfo : EIATTR_EXIT_INSTR_OFFSETS
	.align		4
        /*00ac*/ 	.byte	0x04, 0x1c
        /*00ae*/ 	.short	(.L_127 - .L_126)


	//   ....[0]....
.L_126:
        /*00b0*/ 	.word	0x00002670


	//   ....[1]....
        /*00b4*/ 	.word	0x000026a0


	//   ....[2]....
        /*00b8*/ 	.word	0x000031f0


	//----- nvinfo : EIATTR_CRS_STACK_SIZE
	.align		4
.L_127:
        /*00bc*/ 	.byte	0x04, 0x1e
        /*00be*/ 	.short	(.L_129 - .L_128)
.L_128:
        /*00c0*/ 	.word	0x00000000


	//----- nvinfo : EIATTR_CBANK_PARAM_SIZE
	.align		4
.L_129:
        /*00c4*/ 	.byte	0x03, 0x19
        /*00c6*/ 	.short	0x0038


	//----- nvinfo : EIATTR_PARAM_CBANK
	.align		4
        /*00c8*/ 	.byte	0x04, 0x0a
        /*00ca*/ 	.short	(.L_131 - .L_130)
	.align		4
.L_130:
        /*00cc*/ 	.word	index@(.nv.constant0._Z25intraBlockAttentionKernelPKfS0_S0_S0_Pfiifi)
        /*00d0*/ 	.short	0x0380
        /*00d2*/ 	.short	0x0038


	//----- nvinfo : EIATTR_SW_WAR
	.align		4
.L_131:
        /*00d4*/ 	.byte	0x04, 0x36
        /*00d6*/ 	.short	(.L_133 - .L_132)
.L_132:
        /*00d8*/ 	.word	0x00000008
.L_133:


//--------------------- .nv.info._Z17computeMaskKernelPfif --------------------------
	.section	.nv.info._Z17computeMaskKernelPfif,"",@"SHT_CUDA_INFO"
	.sectionflags	@""
	.align	4


	//----- nvinfo : EIATTR_CUDA_API_VERSION
	.align		4
        /*0000*/ 	.byte	0x04, 0x37
        /*0002*/ 	.short	(.L_135 - .L_134)
.L_134:
        /*0004*/ 	.word	0x00000082


	//----- nvinfo : EIATTR_KPARAM_INFO
	.align		4
.L_135:
        /*0008*/ 	.byte	0x04, 0x17
        /*000a*/ 	.short	(.L_137 - .L_136)
.L_136:
        /*000c*/ 	.word	0x00000000
        /*0010*/ 	.short	0x0002
        /*0012*/ 	.short	0x000c
        /*0014*/ 	.byte	0x00, 0xf0, 0x11, 0x00


	//----- nvinfo : EIATTR_KPARAM_INFO
	.align		4
.L_137:
        /*0018*/ 	.byte	0x04, 0x17
        /*001a*/ 	.short	(.L_139 - .L_138)
.L_138:
        /*001c*/ 	.word	0x00000000
        /*0020*/ 	.short	0x0001
        /*0022*/ 	.short	0x0008
        /*0024*/ 	.byte	0x00, 0xf0, 0x11, 0x00


	//----- nvinfo : EIATTR_KPARAM_INFO
	.align		4
.L_139:
        /*0028*/ 	.byte	0x04, 0x17
        /*002a*/ 	.short	(.L_141 - .L_140)
.L_140:
        /*002c*/ 	.word	0x00000000
        /*0030*/ 	.short	0x0000
        /*0032*/ 	.short	0x0000
        /*0034*/ 	.byte	0x00, 0xf5, 0x21, 0x00


	//----- nvinfo : EIATTR_SPARSE_MMA_MASK
	.align		4
.L_141:
        /*0038*/ 	.byte	0x03, 0x50
        /*003a*/ 	.short	0x0000


	//----- nvinfo : EIATTR_MAXREG_COUNT
	.align		4
        /*003c*/ 	.byte	0x03, 0x1b
        /*003e*/ 	.short	0x00ff


	//----- nvinfo : EIATTR_MERCURY_ISA_VERSION
	.align		4
        /*0040*/ 	.byte	0x03, 0x5f
        /*0042*/ 	.short	0x0101


	//----- nvinfo : EIATTR_VRC_CTA_INIT_COUNT
	.align		4
        /*0044*/ 	.byte	0x02, 0x4a
	.zero		1
	.zero		1


	//----- nvinfo : EIATTR_EXIT_INSTR_OFFSETS
	.align		4
        /*0048*/ 	.byte	0x04, 0x1c
        /*004a*/ 	.short	(.L_143 - .L_142)


	//   ....[0]....
.L_142:
        /*004c*/ 	.word	0x000000c0


	//   ....[1]....
        /*0050*/ 	.word	0x00000520


	//----- nvinfo : EIATTR_CRS_STACK_SIZE
	.align		4
.L_143:
        /*0054*/ 	.byte	0x04, 0x1e
        /*0056*/ 	.short	(.L_145 - .L_144)
.L_144:
        /*0058*/ 	.word	0x00000000


	//----- nvinfo : EIATTR_CBANK_PARAM_SIZE
	.align		4
.L_145:
        /*005c*/ 	.byte	0x03, 0x19
        /*005e*/ 	.short	0x0010


	//----- nvinfo : EIATTR_PARAM_CBANK
	.align		4
        /*0060*/ 	.byte	0x04, 0x0a
        /*0062*/ 	.short	(.L_147 - .L_146)
	.align		4
.L_146:
        /*0064*/ 	.word	index@(.nv.constant0._Z17computeMaskKernelPfif)
        /*0068*/ 	.short	0x0380
        /*006a*/ 	.short	0x0010


	//----- nvinfo : EIATTR_SW_WAR
	.align		4
.L_147:
        /*006c*/ 	.byte	0x04, 0x36
        /*006e*/ 	.short	(.L_149 - .L_148)
.L_148:
        /*0070*/ 	.word	0x00000008
.L_149:


//--------------------- .nv.info._Z19computeLambdaKernelPfif --------------------------
	.section	.nv.info._Z19computeLambdaKernelPfif,"",@"SHT_CUDA_INFO"
	.sectionflags	@""
	.align	4


	//----- nvinfo : EIATTR_CUDA_API_VERSION
	.align		4
        /*0000*/ 	.byte	0x04, 0x37
        /*0002*/ 	.short	(.L_151 - .L_150)
.L_150:
        /*0004*/ 	.word	0x00000082


	//----- nvinfo : EIATTR_KPARAM_INFO
	.align		4
.L_151:
        /*0008*/ 	.byte	0x04, 0x17
        /*000a*/ 	.short	(.L_153 - .L_152)
.L_152:
        /*000c*/ 	.word	0x00000000
        /*0010*/ 	.short	0x0002
        /*0012*/ 	.short	0x000c
        /*0014*/ 	.byte	0x00, 0xf0, 0x11, 0x00


	//----- nvinfo : EIATTR_KPARAM_INFO
	.align		4
.L_153:
        /*0018*/ 	.byte	0x04, 0x17
        /*001a*/ 	.short	(.L_155 - .L_154)
.L_154:
        /*001c*/ 	.word	0x00000000
        /*0020*/ 	.short	0x0001
        /*0022*/ 	.short	0x0008
        /*0024*/ 	.byte	0x00, 0xf0, 0x11, 0x00


	//----- nvinfo : EIATTR_KPARAM_INFO
	.align		4
.L_155:
        /*0028*/ 	.byte	0x04, 0x17
        /*002a*/ 	.short	(.L_157 - .L_156)
.L_156:
        /*002c*/ 	.word	0x00000000
        /*0030*/ 	.short	0x0000
        /*0032*/ 	.short	0x0000
        /*0034*/ 	.byte	0x00, 0xf5, 0x21, 0x00


	//----- nvinfo : EIATTR_SPARSE_MMA_MASK
	.align		4
.L_157:
        /*0038*/ 	.byte	0x03, 0x50
        /*003a*/ 	.short	0x0000


	//----- nvinfo : EIATTR_MAXREG_COUNT
	.align		4
        /*003c*/ 	.byte	0x03, 0x1b
        /*003e*/ 	.short	0x00ff


	//----- nvinfo : EIATTR_MERCURY_ISA_VERSION
	.align		4
        /*0040*/ 	.byte	0x03, 0x5f
        /*0042*/ 	.short	0x0101


	//----- nvinfo : EIATTR_VRC_CTA_INIT_COUNT
	.align		4
        /*0044*/ 	.byte	0x02, 0x4a
	.zero		1
	.zero		1


	//----- nvinfo : EIATTR_EXIT_INSTR_OFFSETS
	.align		4
        /*0048*/ 	.byte	0x04, 0x1c
        /*004a*/ 	.short	(.L_159 - .L_158)


	//   ....[0]....
.L_158:
        /*004c*/ 	.word	0x00000070


	//   ....[1]....
        /*0050*/ 	.word	0x00000480


	//----- nvinfo : EIATTR_CRS_STACK_SIZE
	.align		4
.L_159:
        /*0054*/ 	.byte	0x04, 0x1e
        /*0056*/ 	.short	(.L_161 - .L_160)
.L_160:
        /*0058*/ 	.word	0x00000000


	//----- nvinfo : EIATTR_CBANK_PARAM_SIZE
	.align		4
.L_161:
        /*005c*/ 	.byte	0x03, 0x19
        /*005e*/ 	.short	0x0010


	//----- nvinfo : EIATTR_PARAM_CBANK
	.align		4
        /*0060*/ 	.byte	0x04, 0x0a
        /*0062*/ 	.short	(.L_163 - .L_162)
	.align		4
.L_162:
        /*0064*/ 	.word	index@(.nv.constant0._Z19computeLambdaKernelPfif)
        /*0068*/ 	.short	0x0380
        /*006a*/ 	.short	0x0010


	//----- nvinfo : EIATTR_SW_WAR
	.align		4
.L_163:
        /*006c*/ 	.byte	0x04, 0x36
        /*006e*/ 	.short	(.L_165 - .L_164)
.L_164:
        /*0070*/ 	.word	0x00000008
.L_165:


//--------------------- .nv.callgraph             --------------------------
	.section	.nv.callgraph,"",@"SHT_CUDA_CALLGRAPH"
	.align	4
	.sectionentsize	8
	.align		4
        /*0000*/ 	.word	0x00000000
	.align		4
        /*0004*/ 	.word	0xffffffff
	.align		4
        /*0008*/ 	.word	0x00000000
	.align		4
        /*000c*/ 	.word	0xfffffffe
	.align		4
        /*0010*/ 	.word	0x00000000
	.align		4
        /*0014*/ 	.word	0xfffffffd
	.align		4
        /*0018*/ 	.word	0x00000000
	.align		4
        /*001c*/ 	.word	0xfffffffc


//--------------------- .text._Z19updateKVCacheKernelPfPKfS1_S1_iif --------------------------
	.section	.text._Z19updateKVCacheKernelPfPKfS1_S1_iif,"ax",@progbits
	.align	128
        .global         _Z19updateKVCacheKernelPfPKfS1_S1_iif
        .type           _Z19updateKVCacheKernelPfPKfS1_S1_iif,@function
        .size           _Z19updateKVCacheKernelPfPKfS1_S1_iif,(.L_x_115 - _Z19updateKVCacheKernelPfPKfS1_S1_iif)
        .other          _Z19updateKVCacheKernelPfPKfS1_S1_iif,@"STO_CUDA_ENTRY STV_DEFAULT"
_Z19updateKVCacheKernelPfPKfS1_S1_iif:
.text._Z19updateKVCacheKernelPfPKfS1_S1_iif:
[----:B------:R-:W-:Y:S01]  /*0000*/  LDC R1, c[0x0][0x37c] ;  /* 0x0000df00ff017b82 */ /* 0x000fe20000000800 */
[----:B------:R-:W0:Y:S07]  /*0010*/  S2R R3, SR_TID.X ;  /* 0x0000000000037919 */ /* 0x000e2e0000002100 */
[----:B------:R-:W0:Y:S01]  /*0020*/  S2UR UR4, SR_CTAID.X ;  /* 0x00000000000479c3 */ /* 0x000e220000002500 */
[----:B------:R-:W1:Y:S01]  /*0030*/  LDCU UR6, c[0x0][0x3a4] ;  /* 0x00007480ff0677ac */ /* 0x000e620008000800 */
[----:B------:R-:W2:Y:S06]  /*0040*/  S2R R5, SR_TID.Y ;  /* 0x0000000000057919 */ /* 0x000eac0000002200 */
[----:B------:R-:W0:Y:S08]  /*0050*/  LDC R2, c[0x0][0x360] ;  /* 0x0000d800ff027b82 */ /* 0x000e300000000800 */
[----:B------:R-:W2:Y:S08]  /*0060*/  S2UR UR5, SR_CTAID.Y ;  /* 0x00000000000579c3 */ /* 0x000eb00000002600 */
[----:B------:R-:W2:Y:S01]  /*0070*/  LDC R0, c[0x0][0x364] ;  /* 0x0000d900ff007b82 */ /* 0x000ea20000000800 */
[----:B0-----:R-:W-:-:S02]  /*0080*/  IMAD R2, R2, UR4, R3 ;  /* 0x0000000402027c24 */ /* 0x001fc4000f8e0203 */
[----:B--2---:R-:W-:-:S05]  /*0090*/  IMAD R3, R0, UR5, R5 ;  /* 0x0000000500037c24 */ /* 0x004fca000f8e0205 */
[----:B------:R-:W-:-:S04]  /*00a0*/  VIMNMX R0, PT, PT, R2, R3, !PT ;  /* 0x0000000302007248 */ /* 0x000fc80007fe0100 */
[----:B-1----:R-:W-:-:S13]  /*00b0*/  ISETP.GE.AND P0, PT, R0, UR6, PT ;  /* 0x0000000600007c0c */ /* 0x002fda000bf06270 */
[----:B------:R-:W-:Y:S05]  /*00c0*/  @P0 EXIT ;  /* 0x000000000000094d */ /* 0x000fea0003800000 */
[----:B------:R-:W0:Y:S01]  /*00d0*/  LDCU UR5, c[0x0][0x3a0] ;  /* 0x00007400ff0577ac */ /* 0x000e220008000800 */
[----:B------:R-:W1:Y:S01]  /*00e0*/  LDCU UR4, c[0x0][0x3a8] ;  /* 0x00007500ff0477ac */ /* 0x000e620008000800 */
[----:B0-----:R-:W0:Y:S08]  /*00f0*/  I2F.F64 R12, UR5 ;  /* 0x00000005000c7d12 */ /* 0x001e300008201c00 */
[----:B-1----:R-:W1:Y:S01]  /*0100*/  F2F.F64.F32 R18, UR4 ;  /* 0x0000000400127d10 */ /* 0x002e620008201800 */
[----:B0-----:R-:W-:-:S04]  /*0110*/  SHF.R.U32.HI R0, RZ, 0x14, R13 ;  /* 0x00000014ff007819 */ /* 0x001fc8000001160d */
[----:B------:R-:W-:Y:S01]  /*0120*/  LOP3.LUT R0, R0, 0x7ff, RZ, 0xc0, !PT ;  /* 0x000007ff00007812 */ /* 0x000fe200078ec0ff */
[----:B-1----:R-:W-:-:S04]  /*0130*/  DADD R6, -RZ, |R18| ;  /* 0x00000000ff067229 */ /* 0x002fc80000000512 */
[----:B------:R-:W-:Y:S01]  /*0140*/  VIADD R5, R0, 0xfffffc0c ;  /* 0xfffffc0c00057836 */ /* 0x000fe20000000000 */
[----:B------:R-:W-:-:S04]  /*0150*/  MOV R0, 0x1f0 ;  /* 0x000001f000007802 */ /* 0x000fc80000000f00 */
[CC--:B------:R-:W-:Y:S02]  /*0160*/  SHF.L.U32 R4, R12.reuse, R5.reuse, RZ ;  /* 0x000000050c047219 */ /* 0x0c0fe400000006ff */
[--C-:B------:R-:W-:Y:S01]  /*0170*/  SHF.L.U64.HI R10, R12, R5, R13.reuse ;  /* 0x000000050c0a7219 */ /* 0x100fe2000001020d */
[----:B------:R-:W-:Y:S01]  /*0180*/  IMAD.MOV.U32 R5, RZ, RZ, R13 ;  /* 0x000000ffff057224 */ /* 0x000fe200078e000d */
[----:B------:R-:W-:Y:S01]  /*0190*/  ISETP.NE.U32.AND P0, PT, R4, RZ, PT ;  /* 0x000000ff0400720c */ /* 0x000fe20003f05070 */
[----:B------:R-:W-:Y:S02]  /*01a0*/  IMAD.MOV.U32 R8, RZ, RZ, R6 ;  /* 0x000000ffff087224 */ /* 0x000fe400078e0006 */
[----:B------:R-:W-:Y:S01]  /*01b0*/  IMAD.MOV.U32 R6, RZ, RZ, R12 ;  /* 0x000000ffff067224 */ /* 0x000fe200078e000c */
[----:B------:R-:W-:-:S04]  /*01c0*/  ISETP.NE.AND.EX P0, PT, R10, -0x80000000, PT, P0 ;  /* 0x800000000a00780c */ /* 0x000fc80003f05300 */
[----:B------:R-:W-:-:S13]  /*01d0*/  PLOP3.LUT P0, PT, P0, PT, PT, 0x8, 0x80 ;  /* 0x000000000080781c */ /* 0x000fda000070e170 */
[----:B------:R-:W-:Y:S05]  /*01e0*/  CALL.REL.NOINC `($_Z19updateKVCacheKernelPfPKfS1_S1_iif$__internal_accurate_pow) ;  /* 0x0000004800887944 */ /* 0x000fea0003c00000 */
[----:B------:R-:W0:Y:S01]  /*01f0*/  LDC R11, c[0x0][0x3a8] ;  /* 0x0000ea00ff0b7b82 */ /* 0x000e220000000800 */
[----:B------:R-:W-:Y:S01]  /*0200*/  IMAD.MOV.U32 R7, RZ, RZ, R5 ;  /* 0x000000ffff077224 */ /* 0x000fe200078e0005 */
[----:B------:R-:W-:Y:S01]  /*0210*/  DADD R8, R18, R12 ;  /* 0x0000000012087229 */ /* 0x000fe2000000000c */
[----:B------:R-:W-:Y:S01]  /*0220*/  ISETP.GE.AND P2, PT, R19, RZ, PT ;  /* 0x000000ff1300720c */ /* 0x000fe20003f46270 */
[----:B------:R-:W1:Y:S03]  /*0230*/  LDCU.64 UR8, c[0x0][0x358] ;  /* 0x00006b00ff0877ac */ /* 0x000e660008000a00 */
[----:B------:R-:W-:-:S05]  /*0240*/  DADD R14, -RZ, -R6 ;  /* 0x00000000ff0e7229 */ /* 0x000fca0000000906 */
[----:B------:R-:W-:-:S04]  /*0250*/  LOP3.LUT R8, R9, 0x7ff00000, RZ, 0xc0, !PT ;  /* 0x7ff0000009087812 */ /* 0x000fc800078ec0ff */
[----:B------:R-:W-:Y:S02]  /*0260*/  ISETP.NE.AND P4, PT, R8, 0x7ff00000, PT ;  /* 0x7ff000000800780c */ /* 0x000fe40003f85270 */
[-C--:B------:R-:W-:Y:S02]  /*0270*/  FSEL R7, R14, R6.reuse, P0 ;  /* 0x000000060e077208 */ /* 0x080fe40000000000 */
[-C--:B------:R-:W-:Y:S02]  /*0280*/  FSEL R14, R15, R5.reuse, P0 ;  /* 0x000000050f0e7208 */ /* 0x080fe40000000000 */
[----:B------:R-:W-:Y:S02]  /*0290*/  FSEL R6, R7, R6, !P2 ;  /* 0x0000000607067208 */ /* 0x000fe40005000000 */
[----:B0-----:R-:W-:Y:S02]  /*02a0*/  FSETP.NEU.AND P1, PT, R11, RZ, PT ;  /* 0x000000ff0b00720b */ /* 0x001fe40003f2d000 */
[----:B------:R-:W-:-:S11]  /*02b0*/  FSEL R7, R14, R5, !P2 ;  /* 0x000000050e077208 */ /* 0x000fd60005000000 */
[----:B-1----:R-:W-:Y:S05]  /*02c0*/  @P1 BRA `(.L_x_0) ;  /* 0x00000000001c1947 */ /* 0x002fea0003800000 */
[----:B------:R-:W-:Y:S01]  /*02d0*/  ISETP.NE.U32.AND P0, PT, R4, RZ, PT ;  /* 0x000000ff0400720c */ /* 0x000fe20003f05070 */
[----:B------:R-:W-:Y:S01]  /*02e0*/  IMAD.MOV.U32 R6, RZ, RZ, RZ ;  /* 0x000000ffff067224 */ /* 0x000fe200078e00ff */
[----:B------:R-:W-:Y:S02]  /*02f0*/  ISETP.GE.AND P3, PT, R13, RZ, PT ;  /* 0x000000ff0d00720c */ /* 0x000fe40003f66270 */
[----:B------:R-:W-:-:S13]  /*0300*/  ISETP.NE.AND.EX P0, PT, R10, -0x80000000, PT, P0 ;  /* 0x800000000a00780c */ /* 0x000fda0003f05300 */
[----:B------:R-:W-:-:S06]  /*0310*/  DSETP.NEU.AND P0, PT, |R12|, 0.5, !P0 ;  /* 0x3fe000000c00742a */ /* 0x000fcc000470d200 */
[----:B------:R-:W-:-:S04]  /*0320*/  SEL R7, R19, RZ, P0 ;  /* 0x000000ff13077207 */ /* 0x000fc80000000000 */
[----:B------:R-:W-:-:S07]  /*0330*/  @!P3 LOP3.LUT R7, R7, 0x7ff00000, RZ, 0xfc, !PT ;  /* 0x7ff000000707b812 */ /* 0x000fce00078efcff */
.L_x_0:
[----:B------:R-:W-:Y:S05]  /*0340*/  @P4 BRA `(.L_x_1) ;  /* 0x0000000000344947 */ /* 0x000fea0003800000 */
[----:B------:R-:W-:-:S13]  /*0350*/  FSETP.NAN.AND P3, PT, R11, R11, PT ;  /* 0x0000000b0b00720b */ /* 0x000fda0003f68000 */
[----:B------:R-:W-:Y:S01]  /*0360*/  @P3 DADD R6, R18, R12 ;  /* 0x0000000012063229 */ /* 0x000fe2000000000c */
[----:B------:R-:W-:Y:S10]  /*0370*/  @P3 BRA `(.L_x_1) ;  /* 0x0000000000283947 */ /* 0x000ff40003800000 */
[----:B------:R-:W-:-:S14]  /*0380*/  DSETP.NEU.AND P3, PT, |R18|, +INF , PT ;  /* 0x7ff000001200742a */ /* 0x000fdc0003f6d200 */
[----:B------:R-:W-:Y:S05]  /*0390*/  @P3 BRA `(.L_x_1) ;  /* 0x0000000000203947 */ /* 0x000fea0003800000 */
[C---:B------:R-:W-:Y:S01]  /*03a0*/  ISETP.GE.AND P3, PT, R13.reuse, RZ, PT ;  /* 0x000000ff0d00720c */ /* 0x040fe20003f66270 */
[----:B------:R-:W-:Y:S01]  /*03b0*/  IMAD.MOV.U32 R6, RZ, RZ, RZ ;  /* 0x000000ffff067224 */ /* 0x000fe200078e00ff */
[----:B------:R-:W-:Y:S02]  /*03c0*/  LOP3.LUT R12, R13, 0x7fffffff, RZ, 0xc0, !PT ;  /* 0x7fffffff0d0c7812 */ /* 0x000fe400078ec0ff */
[----:B------:R-:W-:Y:S02]  /*03d0*/  SEL R7, RZ, 0x7ff00000, !P3 ;  /* 0x7ff00000ff077807 */ /* 0x000fe40005800000 */
[----:B------:R-:W-:-:S03]  /*03e0*/  ISETP.NE.AND P3, PT, R12, 0x3fe00000, PT ;  /* 0x3fe000000c00780c */ /* 0x000fc60003f65270 */
[----:B------:R-:W-:-:S05]  /*03f0*/  VIADD R0, R7, 0x80000000 ;  /* 0x8000000007007836 */ /* 0x000fca0000000000 */
[----:B------:R-:W-:-:S04]  /*0400*/  SEL R0, R0, R7, P3 ;  /* 0x0000000700007207 */ /* 0x000fc80001800000 */
[----:B------:R-:W-:-:S07]  /*0410*/  @!P2 SEL R7, R0, R7, P0 ;  /* 0x000000070007a207 */ /* 0x000fce0000000000 */
.L_x_1:
[----:B------:R-:W0:Y:S01]  /*0420*/  LDCU.64 UR6, c[0x0][0x3a0] ;  /* 0x00007400ff0677ac */ /* 0x000e220008000a00 */
[----:B------:R-:W1:Y:S01]  /*0430*/  LDC.64 R16, c[0x0][0x380] ;  /* 0x0000e000ff107b82 */ /* 0x000e620000000a00 */
[----:B0-----:R-:W-:-:S04]  /*0440*/  IMAD.U32 R5, RZ, RZ, UR7 ;  /* 0x00000007ff057e24 */ /* 0x001fc8000f8e00ff */
[----:B------:R-:W-:-:S04]  /*0450*/  IMAD R9, R2, R5, R3 ;  /* 0x0000000502097224 */ /* 0x000fc800078e0203 */
[----:B-1----:R-:W-:-:S05]  /*0460*/  IMAD.WIDE R16, R9, 0x4, R16 ;  /* 0x0000000409107825 */ /* 0x002fca00078e0210 */
[----:B------:R-:W2:Y:S01]  /*0470*/  LDG.E R4, desc[UR8][R16.64] ;  /* 0x0000000810047981 */ /* 0x000ea2000c1e1900 */
[----:B------:R-:W0:Y:S01]  /*0480*/  F2F.F32.F64 R6, R6 ;  /* 0x0000000600067310 */ /* 0x000e220000301000 */
[----:B------:R-:W-:Y:S01]  /*0490*/  FSETP.NEU.AND P0, PT, R11, 1, PT ;  /* 0x3f8000000b00780b */ /* 0x000fe20003f0d000 */
[----:B------:R-:W-:Y:S02]  /*04a0*/  UISETP.GE.AND UP0, UPT, UR6, 0x1, UPT ;  /* 0x000000010600788c */ /* 0x000fe4000bf06270 */
[----:B------:R-:W-:Y:S02]  /*04b0*/  ISETP.NE.AND P2, PT, RZ, UR6, PT ;  /* 0x00000006ff007c0c */ /* 0x000fe4000bf45270 */
[----:B0-----:R-:W-:-:S04]  /*04c0*/  FSEL R0, R6, 1, P0 ;  /* 0x3f80000006007808 */ /* 0x001fc80000000000 */
[----:B------:R-:W-:-:S05]  /*04d0*/  FSEL R15, R0, 1, P2 ;  /* 0x3f800000000f7808 */ /* 0x000fca0001000000 */
[----:B--2---:R-:W-:Y:S01]  /*04e0*/  FMUL R4, R15, R4 ;  /* 0x000000040f047220 */ /* 0x004fe20000400000 */
[----:B------:R-:W-:Y:S06]  /*04f0*/  BRA.U !UP0, `(.L_x_2) ;  /* 0x0000004108347547 */ /* 0x000fec000b800000 */
[----:B------:R-:W-:Y:S01]  /*0500*/  FSETP.NAN.AND P0, PT, R11, R11, PT ;  /* 0x0000000b0b00720b */ /* 0x000fe20003f08000 */
[----:B------:R-:W0:-:S12]  /*0510*/  F2F.F64.F32 R14, R15 ;  /* 0x0000000f000e7310 */ /* 0x000e180000201800 */
[----:B------:R-:W-:Y:S05]  /*0520*/  @!P0 BRA `(.L_x_3) ;  /* 0x0000002400888947 */ /* 0x000fea0003800000 */
[----:B------:R-:W-:Y:S05]  /*0530*/  @P1 BRA `(.L_x_4) ;  /* 0x0000001000681947 */ /* 0x000fea0003800000 */
[----:B------:R-:W-:Y:S01]  /*0540*/  UISETP.GE.U32.AND UP0, UPT, UR6, 0x4, UPT ;  /* 0x000000040600788c */ /* 0x000fe2000bf06070 */
[----:B------:R-:W-:-:S08]  /*0550*/  UMOV UR4, URZ ;  /* 0x000000ff00047c82 */ /* 0x000fd00008000000 */
[----:B------:R-:W-:Y:S05]  /*0560*/  BRA.U !UP0, `(.L_x_5) ;  /* 0x0000000d08547547 */ /* 0x000fea000b800000 */
[----:B------:R-:W1:Y:S01]  /*0570*/  LDC R34, c[0x0][0x3a4] ;  /* 0x0000e900ff227b82 */ /* 0x000e620000000800 */
[----:B------:R-:W-:Y:S01]  /*0580*/  ULOP3.LUT UR4, UR6, 0x7ffffffc, URZ, 0xc0, !UPT ;  /* 0x7ffffffc06047892 */ /* 0x000fe2000f8ec0ff */
[----:B------:R-:W-:Y:S01]  /*0590*/  IMAD.MOV.U32 R12, RZ, RZ, R2 ;  /* 0x000000ffff0c7224 */ /* 0x000fe200078e0002 */
[----:B------:R-:W2:Y:S01]  /*05a0*/  LDCU UR11, c[0x0][0x3a0] ;  /* 0x00007400ff0b77ac */ /* 0x000ea20008000800 */
[----:B------:R-:W-:Y:S01]  /*05b0*/  IMAD.MOV.U32 R11, RZ, RZ, R3 ;  /* 0x000000ffff0b7224 */ /* 0x000fe200078e0003 */
[----:B------:R-:W-:-:S03]  /*05c0*/  UIADD3 UR5, UPT, UPT, -UR4, URZ, URZ ;  /* 0x000000ff04057290 */ /* 0x000fc6000fffe1ff */
[----:B------:R-:W3:Y:S01]  /*05d0*/  LDC R13, c[0x0][0x3a8] ;  /* 0x0000ea00ff0d7b82 */ /* 0x000ee20000000800 */
[----:B------:R-:W-:-:S08]  /*05e0*/  UMOV UR6, 0x2 ;  /* 0x0000000200067882 */ /* 0x000fd00000000000 */
.L_x_10:
[----:B------:R-:W-:Y:S01]  /*05f0*/  UIADD3 UR4, UPT, UPT, UR6, -0x1, URZ ;  /* 0xffffffff06047890 */ /* 0x000fe2000fffe0ff */
[----:B---3--:R-:W-:-:S08]  /*0600*/  FSETP.NEU.AND P2, PT, R13, 1, PT ;  /* 0x3f8000000d00780b */ /* 0x008fd00003f4d000 */
[----:B------:R-:W3:Y:S01]  /*0610*/  I2F.F64.U32 R6, UR4 ;  /* 0x0000000400067d12 */ /* 0x000ee20008201800 */
[----:B--2---:R-:W-:Y:S01]  /*0620*/  ULOP3.LUT UR4, UR11, 0x7ffffffc, URZ, 0xc0, !UPT ;  /* 0x7ffffffc0b047892 */ /* 0x004fe2000f8ec0ff */
[----:B---3--:R-:W-:Y:S01]  /*0630*/  SHF.R.U32.HI R0, RZ, 0x14, R7 ;  /* 0x00000014ff007819 */ /* 0x008fe20000011607 */
[----:B------:R-:W-:Y:S01]  /*0640*/  DADD R8, R18, R6 ;  /* 0x0000000012087229 */ /* 0x000fe20000000006 */
[----:B------:R-:W-:Y:S02]  /*0650*/  ISETP.GE.AND P1, PT, R7, RZ, PT ;  /* 0x000000ff0700720c */ /* 0x000fe40003f26270 */
[----:B------:R-:W-:-:S05]  /*0660*/  LOP3.LUT R0, R0, 0x7ff, RZ, 0xc0, !PT ;  /* 0x000007ff00007812 */ /* 0x000fca00078ec0ff */
[----:B------:R-:W-:Y:S02]  /*0670*/  VIADD R5, R0, 0xfffffc0c ;  /* 0xfffffc0c00057836 */ /* 0x000fe40000000000 */
[----:B------:R-:W-:-:S03]  /*0680*/  LOP3.LUT R8, R9, 0x7ff00000, RZ, 0xc0, !PT ;  /* 0x7ff0000009087812 */ /* 0x000fc600078ec0ff */
[CC--:B------:R-:W-:Y:S02]  /*0690*/  SHF.L.U32 R0, R6.reuse, R5.reuse, RZ ;  /* 0x0000000506007219 */ /* 0x0c0fe400000006ff */
[----:B------:R-:W-:Y:S01]  /*06a0*/  SHF.L.U64.HI R5, R6, R5, R7 ;  /* 0x0000000506057219 */ /* 0x000fe20000010207 */
[----:B------:R-:W-:Y:S01]  /*06b0*/  DADD R6, R18, R6 ;  /* 0x0000000012067229 */ /* 0x000fe20000000006 */
[----:B------:R-:W-:-:S04]  /*06c0*/  ISETP.NE.U32.AND P0, PT, R0, RZ, PT ;  /* 0x000000ff0000720c */ /* 0x000fc80003f05070 */
[----:B------:R-:W-:-:S04]  /*06d0*/  ISETP.NE.AND.EX P0, PT, R5, -0x80000000, PT, P0 ;  /* 0x800000000500780c */ /* 0x000fc80003f05300 */
[----:B------:R-:W-:Y:S02]  /*06e0*/  SEL R5, R19, RZ, !P0 ;  /* 0x000000ff13057207 */ /* 0x000fe40004000000 */
[----:B------:R-:W-:Y:S01]  /*06f0*/  ISETP.NE.AND P0, PT, R8, 0x7ff00000, PT ;  /* 0x7ff000000800780c */ /* 0x000fe20003f05270 */
[----:B------:R-:W-:Y:S01]  /*0700*/  IMAD.MOV.U32 R8, RZ, RZ, 0x1 ;  /* 0x00000001ff087424 */ /* 0x000fe200078e00ff */
[----:B------:R-:W-:Y:S02]  /*0710*/  @!P1 LOP3.LUT R5, R5, 0x7ff00000, RZ, 0xfc, !PT ;  /* 0x7ff0000005059812 */ /* 0x000fe400078efcff */
[----:B------:R-:W-:Y:S02]  /*0720*/  FSEL R6, R6, RZ, !P0 ;  /* 0x000000ff06067208 */ /* 0x000fe40004000000 */
[----:B------:R-:W-:Y:S02]  /*0730*/  FSEL R5, R7, R5, !P0 ;  /* 0x0000000507057208 */ /* 0x000fe40004000000 */
[----:B------:R-:W-:-:S02]  /*0740*/  FSEL R6, R6, RZ, P2 ;  /* 0x000000ff06067208 */ /* 0x000fc40001000000 */
[----:B------:R-:W-:Y:S02]  /*0750*/  FSEL R7, R5, 1.875, P2 ;  /* 0x3ff0000005077808 */ /* 0x000fe40001000000 */
[----:B0-----:R-:W-:Y:S02]  /*0760*/  FSETP.GEU.AND P1, PT, |R15|, 6.5827683646048100446e-37, PT ;  /* 0x036000000f00780b */ /* 0x001fe40003f2e200 */
[----:B------:R-:W0:Y:S02]  /*0770*/  MUFU.RCP64H R9, R7 ;  /* 0x0000000700097308 */ /* 0x000e240000001800 */
[----:B0-----:R-:W-:-:S08]  /*0780*/  DFMA R20, -R6, R8, 1 ;  /* 0x3ff000000614742b */ /* 0x001fd00000000108 */
[----:B------:R-:W-:-:S08]  /*0790*/  DFMA R20, R20, R20, R20 ;  /* 0x000000141414722b */ /* 0x000fd00000000014 */
[----:B------:R-:W-:-:S08]  /*07a0*/  DFMA R20, R8, R20, R8 ;  /* 0x000000140814722b */ /* 0x000fd00000000008 */
[----:B------:R-:W-:-:S08]  /*07b0*/  DFMA R8, -R6, R20, 1 ;  /* 0x3ff000000608742b */ /* 0x000fd00000000114 */
[----:B------:R-:W-:-:S08]  /*07c0*/  DFMA R8, R20, R8, R20 ;  /* 0x000000081408722b */ /* 0x000fd00000000014 */
[----:B------:R-:W-:-:S08]  /*07d0*/  DMUL R20, R14, R8 ;  /* 0x000000080e147228 */ /* 0x000fd00000000000 */
[----:B------:R-:W-:-:S08]  /*07e0*/  DFMA R22, -R6, R20, R14 ;  /* 0x000000140616722b */ /* 0x000fd0000000010e */
[----:B------:R-:W-:-:S10]  /*07f0*/  DFMA R8, R8, R22, R20 ;  /* 0x000000160808722b */ /* 0x000fd40000000014 */
[----:B------:R-:W-:-:S05]  /*0800*/  FFMA R0, RZ, R7, R9 ;  /* 0x00000007ff007223 */ /* 0x000fca0000000009 */
[----:B------:R-:W-:-:S13]  /*0810*/  FSETP.GT.AND P0, PT, |R0|, 1.469367938527859385e-39, PT ;  /* 0x001000000000780b */ /* 0x000fda0003f04200 */
[----:B------:R-:W-:Y:S05]  /*0820*/  @P0 BRA P1, `(.L_x_6) ;  /* 0x00000000001c0947 */ /* 0x000fea0000800000 */
[----:B------:R-:W-:Y:S01]  /*0830*/  IMAD.MOV.U32 R5, RZ, RZ, R7 ;  /* 0x000000ffff057224 */ /* 0x000fe200078e0007 */
[----:B------:R-:W-:Y:S01]  /*0840*/  MOV R0, 0x880 ;  /* 0x0000088000007802 */ /* 0x000fe20000000f00 */
[----:B------:R-:W-:Y:S02]  /*0850*/  IMAD.MOV.U32 R24, RZ, RZ, R14 ;  /* 0x000000ffff187224 */ /* 0x000fe400078e000e */
[----:B------:R-:W-:-:S07]  /*0860*/  IMAD.MOV.U32 R25, RZ, RZ, R15 ;  /* 0x000000ffff197224 */ /* 0x000fce00078e000f */
[----:B-1----:R-:W-:Y:S05]  /*0870*/  CALL.REL.NOINC `($__internal_0_$__cuda_sm20_div_rn_f64_full) ;  /* 0x0000003c005c7944 */ /* 0x002fea0003c00000 */
[----:B------:R-:W-:Y:S02]  /*0880*/  IMAD.MOV.U32 R8, RZ, RZ, R5 ;  /* 0x000000ffff087224 */ /* 0x000fe400078e0005 */
[----:B------:R-:W-:-:S07]  /*0890*/  IMAD.MOV.U32 R9, RZ, RZ, R6 ;  /* 0x000000ffff097224 */ /* 0x000fce00078e0006 */
.L_x_6:
[----:B------:R-:W0:Y:S08]  /*08a0*/  LDC.64 R38, c[0x0][0x388] ;  /* 0x0000e200ff267b82 */ /* 0x000e300000000a00 */
[----:B------:R-:W2:Y:S01]  /*08b0*/  LDC.64 R36, c[0x0][0x390] ;  /* 0x0000e400ff247b82 */ /* 0x000ea20000000a00 */
[----:B0-----:R-:W-:-:S05]  /*08c0*/  IMAD.WIDE R38, R12, 0x4, R38 ;  /* 0x000000040c267825 */ /* 0x001fca00078e0226 */
[----:B------:R-:W3:Y:S01]  /*08d0*/  LDG.E R0, desc[UR8][R38.64] ;  /* 0x0000000826007981 */ /* 0x000ee2000c1e1900 */
[----:B--2---:R-:W-:-:S05]  /*08e0*/  IMAD.WIDE R36, R11, 0x4, R36 ;  /* 0x000000040b247825 */ /* 0x004fca00078e0224 */
[----:B------:R-:W2:Y:S01]  /*08f0*/  LDG.E R5, desc[UR8][R36.64] ;  /* 0x0000000824057981 */ /* 0x000ea2000c1e1900 */
[----:B------:R-:W0:Y:S02]  /*0900*/  I2F.F64.U32 R6, UR6 ;  /* 0x0000000600067d12 */ /* 0x000e240008201800 */
[----:B0-----:R-:W-:-:S04]  /*0910*/  SHF.R.U32.HI R10, RZ, 0x14, R7 ;  /* 0x00000014ff0a7819 */ /* 0x001fc80000011607 */
[----:B------:R-:W-:-:S05]  /*0920*/  LOP3.LUT R10, R10, 0x7ff, RZ, 0xc0, !PT ;  /* 0x000007ff0a0a7812 */ /* 0x000fca00078ec0ff */
[----:B------:R-:W-:Y:S01]  /*0930*/  VIADD R23, R10, 0xfffffc0c ;  /* 0xfffffc0c0a177836 */ /* 0x000fe20000000000 */
[----:B------:R-:W-:Y:S01]  /*0940*/  DADD R20, R18, R6 ;  /* 0x0000000012147229 */ /* 0x000fe20000000006 */
[----:B------:R-:W-:-:S03]  /*0950*/  ISETP.GE.AND P1, PT, R7, RZ, PT ;  /* 0x000000ff0700720c */ /* 0x000fc60003f26270 */
[CC--:B------:R-:W-:Y:S02]  /*0960*/  SHF.L.U32 R10, R6.reuse, R23.reuse, RZ ;  /* 0x00000017060a7219 */ /* 0x0c0fe400000006ff */
[----:B------:R-:W-:Y:S02]  /*0970*/  SHF.L.U64.HI R23, R6, R23, R7 ;  /* 0x0000001706177219 */ /* 0x000fe40000010207 */
[----:B------:R-:W-:Y:S01]  /*0980*/  ISETP.NE.U32.AND P0, PT, R10, RZ, PT ;  /* 0x000000ff0a00720c */ /* 0x000fe20003f05070 */
[----:B------:R-:W-:-:S03]  /*0990*/  DADD R6, R18, R6 ;  /* 0x0000000012067229 */ /* 0x000fc60000000006 */
[----:B------:R-:W-:Y:S02]  /*09a0*/  ISETP.NE.AND.EX P0, PT, R23, -0x80000000, PT, P0 ;  /* 0x800000001700780c */ /* 0x000fe40003f05300 */
[----:B------:R-:W-:Y:S02]  /*09b0*/  LOP3.LUT R20, R21, 0x7ff00000, RZ, 0xc0, !PT ;  /* 0x7ff0000015147812 */ /* 0x000fe400078ec0ff */
[----:B------:R-:W-:Y:S02]  /*09c0*/  SEL R21, R19, RZ, !P0 ;  /* 0x000000ff13157207 */ /* 0x000fe40004000000 */
[----:B------:R-:W-:Y:S02]  /*09d0*/  ISETP.NE.AND P0, PT, R20, 0x7ff00000, PT ;  /* 0x7ff000001400780c */ /* 0x000fe40003f05270 */
[----:B------:R-:W-:-:S04]  /*09e0*/  @!P1 LOP3.LUT R21, R21, 0x7ff00000, RZ, 0xfc, !PT ;  /* 0x7ff0000015159812 */ /* 0x000fc800078efcff */
[----:B------:R-:W-:-:S04]  /*09f0*/  FSEL R21, R7, R21, !P0 ;  /* 0x0000001507157208 */ /* 0x000fc80004000000 */
[----:B------:R-:W-:-:S04]  /*0a00*/  FSEL R21, R21, 1.875, P2 ;  /* 0x3ff0000015157808 */ /* 0x000fc80001000000 */
[----:B------:R-:W0:Y:S01]  /*0a10*/  MUFU.RCP64H R7, R21 ;  /* 0x0000001500077308 */ /* 0x000e220000001800 */
[----:B------:R-:W-:-:S04]  /*0a20*/  FSEL R6, R6, RZ, !P0 ;  /* 0x000000ff06067208 */ /* 0x000fc80004000000 */
[----:B------:R-:W-:Y:S01]  /*0a30*/  FSEL R20, R6, RZ, P2 ;  /* 0x000000ff06147208 */ /* 0x000fe20001000000 */
[----:B------:R-:W-:-:S06]  /*0a40*/  IMAD.MOV.U32 R6, RZ, RZ, 0x1 ;  /* 0x00000001ff067424 */ /* 0x000fcc00078e00ff */
[----:B0-----:R-:W-:-:S08]  /*0a50*/  DFMA R22, -R20, R6, 1 ;  /* 0x3ff000001416742b */ /* 0x001fd00000000106 */
[----:B------:R-:W-:-:S08]  /*0a60*/  DFMA R22, R22, R22, R22 ;  /* 0x000000161616722b */ /* 0x000fd00000000016 */
[----:B------:R-:W-:-:S08]  /*0a70*/  DFMA R22, R6, R22, R6 ;  /* 0x000000160616722b */ /* 0x000fd00000000006 */
[----:B------:R-:W-:-:S08]  /*0a80*/  DFMA R6, -R20, R22, 1 ;  /* 0x3ff000001406742b */ /* 0x000fd00000000116 */
[----:B------:R-:W-:-:S08]  /*0a90*/  DFMA R6, R22, R6, R22 ;  /* 0x000000061606722b */ /* 0x000fd00000000016 */
[----:B------:R-:W-:-:S08]  /*0aa0*/  DMUL R22, R14, R6 ;  /* 0x000000060e167228 */ /* 0x000fd00000000000 */
[----:B------:R-:W-:-:S08]  /*0ab0*/  DFMA R24, -R20, R22, R14 ;  /* 0x000000161418722b */ /* 0x000fd0000000010e */
[----:B------:R-:W-:Y:S01]  /*0ac0*/  DFMA R6, R6, R24, R22 ;  /* 0x000000180606722b */ /* 0x000fe20000000016 */
[----:B------:R-:W3:Y:S01]  /*0ad0*/  F2F.F32.F64 R9, R8 ;  /* 0x0000000800097310 */ /* 0x000ee20000301000 */
[----:B------:R-:W-:-:S08]  /*0ae0*/  FSETP.GEU.AND P1, PT, |R15|, 6.5827683646048100446e-37, PT ;  /* 0x036000000f00780b */ /* 0x000fd00003f2e200 */
[----:B------:R-:W-:-:S05]  /*0af0*/  FFMA R10, RZ, R21, R7 ;  /* 0x00000015ff0a7223 */ /* 0x000fca0000000007 */
[----:B------:R-:W-:Y:S01]  /*0b00*/  FSETP.GT.AND P0, PT, |R10|, 1.469367938527859385e-39, PT ;  /* 0x001000000a00780b */ /* 0x000fe20003f04200 */
[----:B------:R-:W-:Y:S01]  /*0b10*/  UIADD3 UR10, UPT, UPT, UR6, 0x2, URZ ;  /* 0x00000002060a7890 */ /* 0x000fe2000fffe0ff */
[----:B---3--:R-:W-:-:S04]  /*0b20*/  FMUL R23, R9, R0 ;  /* 0x0000000009177220 */ /* 0x008fc80000400000 */
[----:B--2---:R-:W-:-:S07]  /*0b30*/  FFMA R4, R23, R5, R4 ;  /* 0x0000000517047223 */ /* 0x004fce0000000004 */
[----:B------:R-:W-:Y:S05]  /*0b40*/  @P0 BRA P1, `(.L_x_7) ;  /* 0x0000000000200947 */ /* 0x000fea0000800000 */
[----:B------:R-:W-:Y:S01]  /*0b50*/  IMAD.MOV.U32 R6, RZ, RZ, R20 ;  /* 0x000000ffff067224 */ /* 0x000fe200078e0014 */
[----:B------:R-:W-:Y:S01]  /*0b60*/  MOV R0, 0xbb0 ;  /* 0x00000bb000007802 */ /* 0x000fe20000000f00 */
[----:B------:R-:W-:Y:S02]  /*0b70*/  IMAD.MOV.U32 R5, RZ, RZ, R21 ;  /* 0x000000ffff057224 */ /* 0x000fe400078e0015 */
[----:B------:R-:W-:Y:S02]  /*0b80*/  IMAD.MOV.U32 R24, RZ, RZ, R14 ;  /* 0x000000ffff187224 */ /* 0x000fe400078e000e */
[----:B------:R-:W-:-:S07]  /*0b90*/  IMAD.MOV.U32 R25, RZ, RZ, R15 ;  /* 0x000000ffff197224 */ /* 0x000fce00078e000f */
[----:B-1----:R-:W-:Y:S05]  /*0ba0*/  CALL.REL.NOINC `($__internal_0_$__cuda_sm20_div_rn_f64_full) ;  /* 0x0000003800907944 */ /* 0x002fea0003c00000 */
[----:B------:R-:W-:Y:S02]  /*0bb0*/  IMAD.MOV.U32 R7, RZ, RZ, R6 ;  /* 0x000000ffff077224 */ /* 0x000fe400078e0006 */
[----:B------:R-:W-:-:S07]  /*0bc0*/  IMAD.MOV.U32 R6, RZ, RZ, R5 ;  /* 0x000000ffff067224 */ /* 0x000fce00078e0005 */
.L_x_7:
[----:B-1----:R-:W-:-:S04]  /*0bd0*/  IMAD.WIDE R38, R34, 0x4, R38 ;  /* 0x0000000422267825 */ /* 0x002fc800078e0226 */
[----:B------:R-:W-:Y:S01]  /*0be0*/  IMAD.WIDE R36, R34, 0x4, R36 ;  /* 0x0000000422247825 */ /* 0x000fe200078e0224 */
[----:B------:R-:W2:Y:S04]  /*0bf0*/  LDG.E R0, desc[UR8][R38.64] ;  /* 0x0000000826007981 */ /* 0x000ea8000c1e1900 */
[----:B------:R-:W3:Y:S01]  /*0c00*/  LDG.E R5, desc[UR8][R36.64] ;  /* 0x0000000824057981 */ /* 0x000ee2000c1e1900 */
[----:B------:R-:W-:Y:S01]  /*0c10*/  UIADD3 UR7, UPT, UPT, UR6, 0x1, URZ ;  /* 0x0000000106077890 */ /* 0x000fe2000fffe0ff */
[----:B------:R-:W-:Y:S08]  /*0c20*/  F2F.F32.F64 R7, R6 ;  /* 0x0000000600077310 */ /* 0x000ff00000301000 */
[----:B------:R-:W0:Y:S02]  /*0c30*/  I2F.F64.U32 R8, UR7 ;  /* 0x0000000700087d12 */ /* 0x000e240008201800 */
[----:B0-----:R-:W-:Y:S01]  /*0c40*/  SHF.R.U32.HI R10, RZ, 0x14, R9 ;  /* 0x00000014ff0a7819 */ /* 0x001fe20000011609 */
[----:B------:R-:W-:Y:S01]  /*0c50*/  DADD R20, R18, R8 ;  /* 0x0000000012147229 */ /* 0x000fe20000000008 */
[----:B------:R-:W-:-:S02]  /*0c60*/  ISETP.GE.AND P1, PT, R9, RZ, PT ;  /* 0x000000ff0900720c */ /* 0x000fc40003f26270 */
        /* <DEDUP_REMOVED lines=9> */
[----:B------:R-:W-:Y:S02]  /*0d00*/  ISETP.NE.AND P0, PT, R20, 0x7ff00000, PT ;  /* 0x7ff000001400780c */ /* 0x000fe40003f05270 */
[----:B------:R-:W-:Y:S02]  /*0d10*/  @!P1 LOP3.LUT R21, R21, 0x7ff00000, RZ, 0xfc, !PT ;  /* 0x7ff0000015159812 */ /* 0x000fe400078efcff */
[----:B------:R-:W-:Y:S02]  /*0d20*/  FSEL R8, R8, RZ, !P0 ;  /* 0x000000ff08087208 */ /* 0x000fe40004000000 */
[----:B------:R-:W-:Y:S02]  /*0d30*/  FSEL R21, R9, R21, !P0 ;  /* 0x0000001509157208 */ /* 0x000fe40004000000 */
[----:B------:R-:W-:Y:S01]  /*0d40*/  FSEL R20, R8, RZ, P2 ;  /* 0x000000ff08147208 */ /* 0x000fe20001000000 */
[----:B------:R-:W-:Y:S01]  /*0d50*/  IMAD.MOV.U32 R8, RZ, RZ, 0x1 ;  /* 0x00000001ff087424 */ /* 0x000fe200078e00ff */
[----:B------:R-:W-:-:S02]  /*0d60*/  FSEL R21, R21, 1.875, P2 ;  /* 0x3ff0000015157808 */ /* 0x000fc40001000000 */
[----:B------:R-:W-:Y:S02]  /*0d70*/  FSETP.GEU.AND P1, PT, |R15|, 6.5827683646048100446e-37, PT ;  /* 0x036000000f00780b */ /* 0x000fe40003f2e200 */
        /* <DEDUP_REMOVED lines=10> */
[----:B------:R-:W-:Y:S01]  /*0e20*/  FSETP.GT.AND P0, PT, |R10|, 1.469367938527859385e-39, PT ;  /* 0x001000000a00780b */ /* 0x000fe20003f04200 */
[----:B--2---:R-:W-:-:S04]  /*0e30*/  FMUL R23, R7, R0 ;  /* 0x0000000007177220 */ /* 0x004fc80000400000 */
[----:B---3--:R-:W-:-:S08]  /*0e40*/  FFMA R4, R23, R5, R4 ;  /* 0x0000000517047223 */ /* 0x008fd00000000004 */
[----:B------:R-:W-:Y:S05]  /*0e50*/  @P0 BRA P1, `(.L_x_8) ;  /* 0x0000000000200947 */ /* 0x000fea0000800000 */
[----:B------:R-:W-:Y:S01]  /*0e60*/  IMAD.MOV.U32 R6, RZ, RZ, R20 ;  /* 0x000000ffff067224 */ /* 0x000fe200078e0014 */
[----:B------:R-:W-:Y:S01]  /*0e70*/  MOV R0, 0xec0 ;  /* 0x00000ec000007802 */ /* 0x000fe20000000f00 */
[----:B------:R-:W-:Y:S02]  /*0e80*/  IMAD.MOV.U32 R5, RZ, RZ, R21 ;  /* 0x000000ffff057224 */ /* 0x000fe400078e0015 */
[----:B------:R-:W-:Y:S02]  /*0e90*/  IMAD.MOV.U32 R24, RZ, RZ, R14 ;  /* 0x000000ffff187224 */ /* 0x000fe400078e000e */
[----:B------:R-:W-:-:S07]  /*0ea0*/  IMAD.MOV.U32 R25, RZ, RZ, R15 ;  /* 0x000000ffff197224 */ /* 0x000fce00078e000f */
[----:B------:R-:W-:Y:S05]  /*0eb0*/  CALL.REL.NOINC `($__internal_0_$__cuda_sm20_div_rn_f64_full) ;  /* 0x0000003400cc7944 */ /* 0x000fea0003c00000 */
[----:B------:R-:W-:Y:S02]  /*0ec0*/  IMAD.MOV.U32 R8, RZ, RZ, R5 ;  /* 0x000000ffff087224 */ /* 0x000fe400078e0005 */
[----:B------:R-:W-:-:S07]  /*0ed0*/  IMAD.MOV.U32 R9, RZ, RZ, R6 ;  /* 0x000000ffff097224 */ /* 0x000fce00078e0006 */
.L_x_8:
[----:B------:R-:W-:-:S04]  /*0ee0*/  IMAD.WIDE R38, R34, 0x4, R38 ;  /* 0x0000000422267825 */ /* 0x000fc800078e0226 */
[----:B------:R-:W-:Y:S01]  /*0ef0*/  IMAD.WIDE R36, R34, 0x4, R36 ;  /* 0x0000000422247825 */ /* 0x000fe200078e0224 */
[----:B------:R-:W2:Y:S04]  /*0f00*/  LDG.E R0, desc[UR8][R38.64] ;  /* 0x0000000826007981 */ /* 0x000ea8000c1e1900 */
[----:B------:R-:W3:Y:S01]  /*0f10*/  LDG.E R5, desc[UR8][R36.64] ;  /* 0x0000000824057981 */ /* 0x000ee2000c1e1900 */
[----:B------:R-:W0:Y:S08]  /*0f20*/  I2F.F64.U32 R6, UR10 ;  /* 0x0000000a00067d12 */ /* 0x000e300008201800 */
[----:B------:R-:W2:Y:S01]  /*0f30*/  F2F.F32.F64 R9, R8 ;  /* 0x0000000800097310 */ /* 0x000ea20000301000 */
        /* <DEDUP_REMOVED lines=42> */
.L_x_9:
[----:B------:R-:W-:-:S04]  /*11e0*/  IMAD.MOV.U32 R5, RZ, RZ, R34 ;  /* 0x000000ffff057224 */ /* 0x000fc800078e0022 */
[----:B------:R-:W-:-:S04]  /*11f0*/  IMAD.WIDE R38, R5, 0x4, R38 ;  /* 0x0000000405267825 */ /* 0x000fc800078e0226 */
[C---:B------:R-:W-:Y:S02]  /*1200*/  IMAD.WIDE R36, R5.reuse, 0x4, R36 ;  /* 0x0000000405247825 */ /* 0x040fe400078e0224 */
[----:B------:R-:W2:Y:S04]  /*1210*/  LDG.E R39, desc[UR8][R38.64] ;  /* 0x0000000826277981 */ /* 0x000ea8000c1e1900 */
[----:B------:R-:W3:Y:S01]  /*1220*/  LDG.E R36, desc[UR8][R36.64] ;  /* 0x0000000824247981 */ /* 0x000ee2000c1e1900 */
[----:B------:R-:W2:Y:S01]  /*1230*/  F2F.F32.F64 R6, R6 ;  /* 0x0000000600067310 */ /* 0x000ea20000301000 */
[----:B------:R-:W-:Y:S01]  /*1240*/  UIADD3 UR5, UPT, UPT, UR5, 0x4, URZ ;  /* 0x0000000405057890 */ /* 0x000fe2000fffe0ff */
[C---:B------:R-:W-:Y:S01]  /*1250*/  IMAD R11, R5.reuse, 0x4, R11 ;  /* 0x00000004050b7824 */ /* 0x040fe200078e020b */
[----:B------:R-:W-:Y:S01]  /*1260*/  UIADD3 UR6, UPT, UPT, UR6, 0x4, URZ ;  /* 0x0000000406067890 */ /* 0x000fe2000fffe0ff */
[----:B------:R-:W-:Y:S01]  /*1270*/  IMAD R12, R5, 0x4, R12 ;  /* 0x00000004050c7824 */ /* 0x000fe200078e020c */
[----:B------:R-:W-:Y:S01]  /*1280*/  UISETP.NE.AND UP0, UPT, UR5, URZ, UPT ;  /* 0x000000ff0500728c */ /* 0x000fe2000bf05270 */
[----:B--2---:R-:W-:-:S04]  /*1290*/  FMUL R9, R6, R39 ;  /* 0x0000002706097220 */ /* 0x004fc80000400000 */
[----:B---3--:R-:W-:-:S04]  /*12a0*/  FFMA R4, R9, R36, R4 ;  /* 0x0000002409047223 */ /* 0x008fc80000000004 */
[----:B------:R-:W-:Y:S05]  /*12b0*/  BRA.U UP0, `(.L_x_10) ;  /* 0xfffffff100cc7547 */ /* 0x000fea000b83ffff */
.L_x_5:
[----:B------:R-:W1:Y:S02]  /*12c0*/  LDCU UR5, c[0x0][0x3a0] ;  /* 0x00007400ff0577ac */ /* 0x000e640008000800 */
[----:B-1----:R-:W-:-:S09]  /*12d0*/  ULOP3.LUT UP0, UR5, UR5, 0x3, URZ, 0xc0, !UPT ;  /* 0x0000000305057892 */ /* 0x002fd2000f80c0ff */
[----:B------:R-:W-:Y:S05]  /*12e0*/  BRA.U !UP0, `(.L_x_2) ;  /* 0x0000003108b87547 */ /* 0x000fea000b800000 */
[----:B------:R-:W1:Y:S01]  /*12f0*/  LDC R11, c[0x0][0x3a8] ;  /* 0x0000ea00ff0b7b82 */ /* 0x000e620000000800 */
[C---:B------:R-:W-:Y:S01]  /*1300*/  IMAD R3, R5.reuse, UR4, R3 ;  /* 0x0000000405037c24 */ /* 0x040fe2000f8e0203 */
[----:B------:R-:W2:Y:S01]  /*1310*/  LDCU UR6, c[0x0][0x3a4] ;  /* 0x00007480ff0677ac */ /* 0x000ea20008000800 */
[----:B------:R-:W-:Y:S01]  /*1320*/  IMAD R2, R5, UR4, R2 ;  /* 0x0000000405027c24 */ /* 0x000fe2000f8e0202 */
[----:B------:R-:W-:-:S04]  /*1330*/  UIADD3 UR5, UPT, UPT, -UR5, URZ, URZ ;  /* 0x000000ff05057290 */ /* 0x000fc8000fffe1ff */
[----:B------:R-:W3:Y:S08]  /*1340*/  LDC.64 R34, c[0x0][0x388] ;  /* 0x0000e200ff227b82 */ /* 0x000ef00000000a00 */
[----:B------:R-:W4:Y:S02]  /*1350*/  LDC.64 R12, c[0x0][0x390] ;  /* 0x0000e400ff0c7b82 */ /* 0x000f240000000a00 */
.L_x_12:
[----:B------:R-:W-:-:S09]  /*1360*/  UIADD3 UR4, UPT, UPT, UR4, 0x1, URZ ;  /* 0x0000000104047890 */ /* 0x000fd2000fffe0ff */
[----:B------:R-:W5:Y:S02]  /*1370*/  I2F.F64.U32 R6, UR4 ;  /* 0x0000000400067d12 */ /* 0x000f640008201800 */
[----:B-----5:R-:W-:Y:S01]  /*1380*/  SHF.R.U32.HI R0, RZ, 0x14, R7 ;  /* 0x00000014ff007819 */ /* 0x020fe20000011607 */
        /* <DEDUP_REMOVED lines=13> */
[----:B-1----:R-:W-:Y:S02]  /*1460*/  FSETP.NEU.AND P1, PT, R11, 1, PT ;  /* 0x3f8000000b00780b */ /* 0x002fe40003f2d000 */
[----:B------:R-:W-:Y:S02]  /*1470*/  FSEL R5, R7, R5, !P0 ;  /* 0x0000000507057208 */ /* 0x000fe40004000000 */
[----:B------:R-:W-:-:S02]  /*1480*/  FSEL R6, R6, RZ, !P0 ;  /* 0x000000ff06067208 */ /* 0x000fc40004000000 */
[----:B------:R-:W-:Y:S02]  /*1490*/  FSEL R9, R5, 1.875, P1 ;  /* 0x3ff0000005097808 */ /* 0x000fe40000800000 */
[----:B------:R-:W-:Y:S01]  /*14a0*/  FSEL R8, R6, RZ, P1 ;  /* 0x000000ff06087208 */ /* 0x000fe20000800000 */
[----:B------:R-:W-:Y:S01]  /*14b0*/  IMAD.MOV.U32 R6, RZ, RZ, 0x1 ;  /* 0x00000001ff067424 */ /* 0x000fe200078e00ff */
[----:B------:R-:W1:Y:S01]  /*14c0*/  MUFU.RCP64H R7, R9 ;  /* 0x0000000900077308 */ /* 0x000e620000001800 */
[----:B0-----:R-:W-:-:S04]  /*14d0*/  FSETP.GEU.AND P1, PT, |R15|, 6.5827683646048100446e-37, PT ;  /* 0x036000000f00780b */ /* 0x001fc80003f2e200 */
[----:B-1----:R-:W-:-:S08]  /*14e0*/  DFMA R20, -R8, R6, 1 ;  /* 0x3ff000000814742b */ /* 0x002fd00000000106 */
        /* <DEDUP_REMOVED lines=13> */
[----:B------:R-:W-:Y:S02]  /*15c0*/  IMAD.MOV.U32 R24, RZ, RZ, R14 ;  /* 0x000000ffff187224 */ /* 0x000fe400078e000e */
[----:B------:R-:W-:-:S07]  /*15d0*/  IMAD.MOV.U32 R25, RZ, RZ, R15 ;  /* 0x000000ffff197224 */ /* 0x000fce00078e000f */
[----:B--234-:R-:W-:Y:S05]  /*15e0*/  CALL.REL.NOINC `($__internal_0_$__cuda_sm20_div_rn_f64_full) ;  /* 0x0000003000007944 */ /* 0x01cfea0003c00000 */
[----:B------:R-:W-:Y:S02]  /*15f0*/  IMAD.MOV.U32 R7, RZ, RZ, R6 ;  /* 0x000000ffff077224 */ /* 0x000fe400078e0006 */
[----:B------:R-:W-:-:S07]  /*1600*/  IMAD.MOV.U32 R6, RZ, RZ, R5 ;  /* 0x000000ffff067224 */ /* 0x000fce00078e0005 */
.L_x_11:
[----:B---3--:R-:W-:-:S04]  /*1610*/  IMAD.WIDE R8, R2, 0x4, R34 ;  /* 0x0000000402087825 */ /* 0x008fc800078e0222 */
[C---:B----4-:R-:W-:Y:S02]  /*1620*/  IMAD.WIDE R20, R3.reuse, 0x4, R12 ;  /* 0x0000000403147825 */ /* 0x050fe400078e020c */
[----:B------:R-:W3:Y:S04]  /*1630*/  LDG.E R9, desc[UR8][R8.64] ;  /* 0x0000000808097981 */ /* 0x000ee8000c1e1900 */
[----:B------:R-:W4:Y:S01]  /*1640*/  LDG.E R20, desc[UR8][R20.64] ;  /* 0x0000000814147981 */ /* 0x000f22000c1e1900 */
[----:B------:R-:W3:Y:S01]  /*1650*/  F2F.F32.F64 R6, R6 ;  /* 0x0000000600067310 */ /* 0x000ee20000301000 */
[----:B------:R-:W-:Y:S01]  /*1660*/  UIADD3 UR5, UPT, UPT, UR5, 0x1, URZ ;  /* 0x0000000105057890 */ /* 0x000fe2000fffe0ff */
[----:B--2---:R-:W-:Y:S02]  /*1670*/  VIADD R3, R3, UR6 ;  /* 0x0000000603037c36 */ /* 0x004fe40008000000 */
[----:B------:R-:W-:Y:S01]  /*1680*/  VIADD R2, R2, UR6 ;  /* 0x0000000602027c36 */ /* 0x000fe20008000000 */
[----:B------:R-:W-:Y:S01]  /*1690*/  UISETP.NE.AND UP0, UPT, UR5, URZ, UPT ;  /* 0x000000ff0500728c */ /* 0x000fe2000bf05270 */
[----:B---3--:R-:W-:-:S04]  /*16a0*/  FMUL R5, R6, R9 ;  /* 0x0000000906057220 */ /* 0x008fc80000400000 */
[----:B----4-:R-:W-:-:S04]  /*16b0*/  FFMA R4, R5, R20, R4 ;  /* 0x0000001405047223 */ /* 0x010fc80000000004 */
[----:B------:R-:W-:Y:S05]  /*16c0*/  BRA.U !UP0, `(.L_x_2) ;  /* 0x0000002d08c07547 */ /* 0x000fea000b800000 */
[----:B------:R-:W-:Y:S05]  /*16d0*/  BRA `(.L_x_12) ;  /* 0xfffffffc00207947 */ /* 0x000fea000383ffff */
.L_x_4:
        /* <DEDUP_REMOVED lines=11> */
.L_x_18:
[----:B------:R-:W-:Y:S01]  /*1790*/  UIADD3 UR4, UPT, UPT, UR6, -0x1, URZ ;  /* 0xffffffff06047890 */ /* 0x000fe2000fffe0ff */
[----:B------:R-:W-:Y:S01]  /*17a0*/  DADD R6, -RZ, |R18| ;  /* 0x00000000ff067229 */ /* 0x000fe20000000512 */
[----:B---3--:R-:W-:Y:S02]  /*17b0*/  FSETP.NEU.AND P4, PT, R12, 1, PT ;  /* 0x3f8000000c00780b */ /* 0x008fe40003f8d000 */
[----:B------:R-:W-:-:S05]  /*17c0*/  ISETP.GE.AND P0, PT, R19, RZ, PT ;  /* 0x000000ff1300720c */ /* 0x000fca0003f06270 */
[----:B------:R-:W3:Y:S01]  /*17d0*/  I2F.F64.U32 R36, UR4 ;  /* 0x0000000400247d12 */ /* 0x000ee20008201800 */
[----:B--2---:R-:W-:Y:S01]  /*17e0*/  ULOP3.LUT UR4, UR15, 0x7ffffffc, URZ, 0xc0, !UPT ;  /* 0x7ffffffc0f047892 */ /* 0x004fe2000f8ec0ff */
[----:B------:R-:W-:Y:S01]  /*17f0*/  IMAD.MOV.U32 R8, RZ, RZ, R6 ;  /* 0x000000ffff087224 */ /* 0x000fe200078e0006 */
[----:B---3--:R-:W-:Y:S01]  /*1800*/  SHF.R.U32.HI R0, RZ, 0x14, R37 ;  /* 0x00000014ff007819 */ /* 0x008fe20000011625 */
[----:B------:R-:W-:-:S03]  /*1810*/  IMAD.MOV.U32 R6, RZ, RZ, R36 ;  /* 0x000000ffff067224 */ /* 0x000fc600078e0024 */
[----:B------:R-:W-:-:S05]  /*1820*/  LOP3.LUT R0, R0, 0x7ff, RZ, 0xc0, !PT ;  /* 0x000007ff00007812 */ /* 0x000fca00078ec0ff */
[----:B------:R-:W-:-:S05]  /*1830*/  VIADD R5, R0, 0xfffffc0c ;  /* 0xfffffc0c00057836 */ /* 0x000fca0000000000 */
[CC--:B------:R-:W-:Y:S02]  /*1840*/  SHF.L.U32 R0, R36.reuse, R5.reuse, RZ ;  /* 0x0000000524007219 */ /* 0x0c0fe400000006ff */
[--C-:B------:R-:W-:Y:S02]  /*1850*/  SHF.L.U64.HI R5, R36, R5, R37.reuse ;  /* 0x0000000524057219 */ /* 0x100fe40000010225 */
[----:B------:R-:W-:Y:S02]  /*1860*/  ISETP.NE.U32.AND P3, PT, R0, RZ, PT ;  /* 0x000000ff0000720c */ /* 0x000fe40003f65070 */
[----:B------:R-:W-:Y:S02]  /*1870*/  MOV R0, 0x18b0 ;  /* 0x000018b000007802 */ /* 0x000fe40000000f00 */
[----:B------:R-:W-:Y:S01]  /*1880*/  ISETP.NE.AND.EX P3, PT, R5, -0x80000000, PT, P3 ;  /* 0x800000000500780c */ /* 0x000fe20003f65330 */
[----:B------:R-:W-:-:S12]  /*1890*/  IMAD.MOV.U32 R5, RZ, RZ, R37 ;  /* 0x000000ffff057224 */ /* 0x000fd800078e0025 */
[----:B01----:R-:W-:Y:S05]  /*18a0*/  CALL.REL.NOINC `($_Z19updateKVCacheKernelPfPKfS1_S1_iif$__internal_accurate_pow) ;  /* 0x0000003000d87944 */ /* 0x003fea0003c00000 */
[----:B------:R-:W-:Y:S01]  /*18b0*/  IMAD.MOV.U32 R7, RZ, RZ, R5 ;  /* 0x000000ffff077224 */ /* 0x000fe200078e0005 */
[C-C-:B------:R-:W-:Y:S01]  /*18c0*/  DADD R8, R18.reuse, R36.reuse ;  /* 0x0000000012087229 */ /* 0x140fe20000000024 */
[----:B------:R-:W-:Y:S01]  /*18d0*/  FSETP.GEU.AND P2, PT, |R15|, 6.5827683646048100446e-37, PT ;  /* 0x036000000f00780b */ /* 0x000fe20003f4e200 */
[----:B------:R-:W-:-:S03]  /*18e0*/  DADD R36, R18, R36 ;  /* 0x0000000012247229 */ /* 0x000fc60000000024 */
[----:B------:R-:W-:-:S05]  /*18f0*/  DADD R20, -RZ, -R6 ;  /* 0x00000000ff147229 */ /* 0x000fca0000000906 */
[----:B------:R-:W-:-:S04]  /*1900*/  LOP3.LUT R8, R9, 0x7ff00000, RZ, 0xc0, !PT ;  /* 0x7ff0000009087812 */ /* 0x000fc800078ec0ff */
[----:B------:R-:W-:Y:S01]  /*1910*/  ISETP.NE.AND P1, PT, R8, 0x7ff00000, PT ;  /* 0x7ff000000800780c */ /* 0x000fe20003f25270 */
[----:B------:R-:W-:Y:S01]  /*1920*/  IMAD.MOV.U32 R8, RZ, RZ, 0x1 ;  /* 0x00000001ff087424 */ /* 0x000fe200078e00ff */
[----:B------:R-:W-:-:S04]  /*1930*/  FSEL R0, R21, R5, !P3 ;  /* 0x0000000515007208 */ /* 0x000fc80005800000 */
[----:B------:R-:W-:Y:S02]  /*1940*/  FSEL R7, R0, R5, !P0 ;  /* 0x0000000500077208 */ /* 0x000fe40004000000 */
[-C--:B------:R-:W-:Y:S02]  /*1950*/  FSEL R5, R20, R6.reuse, !P3 ;  /* 0x0000000614057208 */ /* 0x080fe40005800000 */
[----:B------:R-:W-:Y:S02]  /*1960*/  FSEL R7, R37, R7, !P1 ;  /* 0x0000000725077208 */ /* 0x000fe40004800000 */
[----:B------:R-:W-:Y:S02]  /*1970*/  FSEL R5, R5, R6, !P0 ;  /* 0x0000000605057208 */ /* 0x000fe40004000000 */
[----:B------:R-:W-:Y:S02]  /*1980*/  FSEL R7, R7, 1.875, P4 ;  /* 0x3ff0000007077808 */ /* 0x000fe40002000000 */
[----:B------:R-:W-:-:S02]  /*1990*/  FSEL R36, R36, R5, !P1 ;  /* 0x0000000524247208 */ /* 0x000fc40004800000 */
[----:B------:R-:W0:Y:S02]  /*19a0*/  MUFU.RCP64H R9, R7 ;  /* 0x0000000700097308 */ /* 0x000e240000001800 */
[----:B------:R-:W-:-:S06]  /*19b0*/  FSEL R6, R36, RZ, P4 ;  /* 0x000000ff24067208 */ /* 0x000fcc0002000000 */
        /* <DEDUP_REMOVED lines=15> */
[----:B------:R-:W-:Y:S05]  /*1ab0*/  CALL.REL.NOINC `($__internal_0_$__cuda_sm20_div_rn_f64_full) ;  /* 0x0000002800cc7944 */ /* 0x000fea0003c00000 */
[----:B------:R-:W-:Y:S02]  /*1ac0*/  IMAD.MOV.U32 R20, RZ, RZ, R5 ;  /* 0x000000ffff147224 */ /* 0x000fe400078e0005 */
[----:B------:R-:W-:-:S07]  /*1ad0*/  IMAD.MOV.U32 R21, RZ, RZ, R6 ;  /* 0x000000ffff157224 */ /* 0x000fce00078e0006 */
.L_x_14:
[----:B------:R-:W0:Y:S08]  /*1ae0*/  LDC.64 R38, c[0x0][0x388] ;  /* 0x0000e200ff267b82 */ /* 0x000e300000000a00 */
[----:B------:R-:W1:Y:S01]  /*1af0*/  LDC.64 R36, c[0x0][0x390] ;  /* 0x0000e400ff247b82 */ /* 0x000e620000000a00 */
[----:B0-----:R-:W-:-:S05]  /*1b00*/  IMAD.WIDE R38, R13, 0x4, R38 ;  /* 0x000000040d267825 */ /* 0x001fca00078e0226 */
[----:B------:R-:W2:Y:S01]  /*1b10*/  LDG.E R5, desc[UR8][R38.64] ;  /* 0x0000000826057981 */ /* 0x000ea2000c1e1900 */
[----:B-1----:R-:W-:-:S05]  /*1b20*/  IMAD.WIDE R36, R34, 0x4, R36 ;  /* 0x0000000422247825 */ /* 0x002fca00078e0224 */
[----:B------:R-:W3:Y:S01]  /*1b30*/  LDG.E R0, desc[UR8][R36.64] ;  /* 0x0000000824007981 */ /* 0x000ee2000c1e1900 */
[----:B------:R-:W0:Y:S08]  /*1b40*/  I2F.F64.U32 R44, UR6 ;  /* 0x00000006002c7d12 */ /* 0x000e300008201800 */
[----:B------:R-:W2:Y:S01]  /*1b50*/  F2F.F32.F64 R20, R20 ;  /* 0x0000001400147310 */ /* 0x000ea20000301000 */
[----:B0-----:R-:W-:-:S04]  /*1b60*/  SHF.R.U32.HI R6, RZ, 0x14, R45 ;  /* 0x00000014ff067819 */ /* 0x001fc8000001162d */
[----:B------:R-:W-:-:S05]  /*1b70*/  LOP3.LUT R6, R6, 0x7ff, RZ, 0xc0, !PT ;  /* 0x000007ff06067812 */ /* 0x000fca00078ec0ff */
[----:B------:R-:W-:Y:S01]  /*1b80*/  VIADD R9, R6, 0xfffffc0c ;  /* 0xfffffc0c06097836 */ /* 0x000fe20000000000 */
[----:B------:R-:W-:-:S04]  /*1b90*/  DADD R6, -RZ, |R18| ;  /* 0x00000000ff067229 */ /* 0x000fc80000000512 */
[CC--:B------:R-:W-:Y:S02]  /*1ba0*/  SHF.L.U32 R8, R44.reuse, R9.reuse, RZ ;  /* 0x000000092c087219 */ /* 0x0c0fe400000006ff */
[----:B------:R-:W-:Y:S02]  /*1bb0*/  SHF.L.U64.HI R9, R44, R9, R45 ;  /* 0x000000092c097219 */ /* 0x000fe4000001022d */
[----:B------:R-:W-:Y:S02]  /*1bc0*/  ISETP.NE.U32.AND P3, PT, R8, RZ, PT ;  /* 0x000000ff0800720c */ /* 0x000fe40003f65070 */
[----:B------:R-:W-:Y:S02]  /*1bd0*/  IMAD.MOV.U32 R8, RZ, RZ, R6 ;  /* 0x000000ffff087224 */ /* 0x000fe400078e0006 */
[----:B------:R-:W-:Y:S01]  /*1be0*/  ISETP.NE.AND.EX P3, PT, R9, -0x80000000, PT, P3 ;  /* 0x800000000900780c */ /* 0x000fe20003f65330 */
[----:B------:R-:W-:Y:S01]  /*1bf0*/  IMAD.MOV.U32 R6, RZ, RZ, R44 ;  /* 0x000000ffff067224 */ /* 0x000fe200078e002c */
[----:B------:R-:W-:Y:S01]  /*1c00*/  UIADD3 UR14, UPT, UPT, UR6, 0x2, URZ ;  /* 0x00000002060e7890 */ /* 0x000fe2000fffe0ff */
[----:B--2---:R-:W-:-:S04]  /*1c10*/  FMUL R5, R20, R5 ;  /* 0x0000000514057220 */ /* 0x004fc80000400000 */
[----:B---3--:R-:W-:Y:S01]  /*1c20*/  FFMA R4, R5, R0, R4 ;  /* 0x0000000005047223 */ /* 0x008fe20000000004 */
[----:B------:R-:W-:Y:S01]  /*1c30*/  IMAD.MOV.U32 R5, RZ, RZ, R45 ;  /* 0x000000ffff057224 */ /* 0x000fe200078e002d */
[----:B------:R-:W-:-:S07]  /*1c40*/  MOV R0, 0x1c60 ;  /* 0x00001c6000007802 */ /* 0x000fce0000000f00 */
[----:B------:R-:W-:Y:S05]  /*1c50*/  CALL.REL.NOINC `($_Z19updateKVCacheKernelPfPKfS1_S1_iif$__internal_accurate_pow) ;  /* 0x0000002c00ec7944 */ /* 0x000fea0003c00000 */
        /* <DEDUP_REMOVED lines=35> */
.L_x_15:
[----:B------:R-:W-:-:S04]  /*1e90*/  IMAD.WIDE R38, R11, 0x4, R38 ;  /* 0x000000040b267825 */ /* 0x000fc800078e0226 */
[----:B------:R-:W-:Y:S01]  /*1ea0*/  IMAD.WIDE R36, R11, 0x4, R36 ;  /* 0x000000040b247825 */ /* 0x000fe200078e0224 */
[----:B------:R-:W2:Y:S04]  /*1eb0*/  LDG.E R5, desc[UR8][R38.64] ;  /* 0x0000000826057981 */ /* 0x000ea8000c1e1900 */
[----:B------:R-:W3:Y:S01]  /*1ec0*/  LDG.E R0, desc[UR8][R36.64] ;  /* 0x0000000824007981 */ /* 0x000ee2000c1e1900 */
[----:B------:R-:W-:Y:S01]  /*1ed0*/  UIADD3 UR7, UPT, UPT, UR6, 0x1, URZ ;  /* 0x0000000106077890 */ /* 0x000fe2000fffe0ff */
[----:B------:R-:W-:Y:S08]  /*1ee0*/  F2F.F32.F64 R20, R20 ;  /* 0x0000001400147310 */ /* 0x000ff00000301000 */
[----:B------:R-:W0:Y:S02]  /*1ef0*/  I2F.F64.U32 R44, UR7 ;  /* 0x00000007002c7d12 */ /* 0x000e240008201800 */
        /* <DEDUP_REMOVED lines=9> */
[----:B------:R-:W-:Y:S02]  /*1f90*/  IMAD.MOV.U32 R6, RZ, RZ, R44 ;  /* 0x000000ffff067224 */ /* 0x000fe400078e002c */
        /* <DEDUP_REMOVED lines=40> */
.L_x_16:
[----:B------:R-:W-:-:S04]  /*2220*/  IMAD.WIDE R38, R11, 0x4, R38 ;  /* 0x000000040b267825 */ /* 0x000fc800078e0226 */
[----:B------:R-:W-:Y:S01]  /*2230*/  IMAD.WIDE R36, R11, 0x4, R36 ;  /* 0x000000040b247825 */ /* 0x000fe200078e0224 */
[----:B------:R-:W2:Y:S04]  /*2240*/  LDG.E R5, desc[UR8][R38.64] ;  /* 0x0000000826057981 */ /* 0x000ea8000c1e1900 */
        /* <DEDUP_REMOVED lines=19> */
[C-C-:B------:R-:W-:Y:S02]  /*2380*/  DADD R8, R18.reuse, R44.reuse ;  /* 0x0000000012087229 */ /* 0x140fe4000000002c */
[----:B------:R-:W-:-:S03]  /*2390*/  DADD R44, R18, R44 ;  /* 0x00000000122c7229 */ /* 0x000fc6000000002c */
[----:B------:R-:W-:-:S05]  /*23a0*/  DADD R20, -RZ, -R6 ;  /* 0x00000000ff147229 */ /* 0x000fca0000000906 */
[----:B------:R-:W-:-:S04]  /*23b0*/  LOP3.LUT R8, R9, 0x7ff00000, RZ, 0xc0, !PT ;  /* 0x7ff0000009087812 */ /* 0x000fc800078ec0ff */
[----:B------:R-:W-:Y:S02]  /*23c0*/  ISETP.NE.AND P1, PT, R8, 0x7ff00000, PT ;  /* 0x7ff000000800780c */ /* 0x000fe40003f25270 */
[----:B------:R-:W-:-:S04]  /*23d0*/  FSEL R0, R21, R5, !P3 ;  /* 0x0000000515007208 */ /* 0x000fc80005800000 */
[----:B------:R-:W-:-:S04]  /*23e0*/  FSEL R5, R0, R5, !P0 ;  /* 0x0000000500057208 */ /* 0x000fc80004000000 */
[----:B------:R-:W-:Y:S02]  /*23f0*/  FSEL R8, R45, R5, !P1 ;  /* 0x000000052d087208 */ /* 0x000fe40004800000 */
[-C--:B------:R-:W-:Y:S02]  /*2400*/  FSEL R5, R20, R6.reuse, !P3 ;  /* 0x0000000614057208 */ /* 0x080fe40005800000 */
[----:B------:R-:W-:Y:S02]  /*2410*/  FSEL R9, R8, 1.875, P4 ;  /* 0x3ff0000008097808 */ /* 0x000fe40002000000 */
[----:B------:R-:W-:Y:S01]  /*2420*/  FSEL R5, R5, R6, !P0 ;  /* 0x0000000605057208 */ /* 0x000fe20004000000 */
[----:B------:R-:W-:Y:S01]  /*2430*/  IMAD.MOV.U32 R6, RZ, RZ, 0x1 ;  /* 0x00000001ff067424 */ /* 0x000fe200078e00ff */
[----:B------:R-:W0:Y:S02]  /*2440*/  MUFU.RCP64H R7, R9 ;  /* 0x0000000900077308 */ /* 0x000e240000001800 */
[----:B------:R-:W-:-:S02]  /*2450*/  FSEL R44, R44, R5, !P1 ;  /* 0x000000052c2c7208 */ /* 0x000fc40004800000 */
[----:B------:R-:W-:Y:S02]  /*2460*/  FSETP.GEU.AND P1, PT, |R15|, 6.5827683646048100446e-37, PT ;  /* 0x036000000f00780b */ /* 0x000fe40003f2e200 */
        /* <DEDUP_REMOVED lines=20> */
.L_x_17:
        /* <DEDUP_REMOVED lines=14> */
.L_x_13:
        /* <DEDUP_REMOVED lines=10> */
.L_x_20:
[----:B------:R-:W-:Y:S01]  /*2730*/  UIADD3 UR4, UPT, UPT, UR4, 0x1, URZ ;  /* 0x0000000104047890 */ /* 0x000fe2000fffe0ff */
[----:B------:R-:W-:Y:S01]  /*2740*/  DADD R6, -RZ, |R18| ;  /* 0x00000000ff067229 */ /* 0x000fe20000000512 */
[----:B-1----:R-:W-:Y:S02]  /*2750*/  FSETP.NEU.AND P4, PT, R11, 1, PT ;  /* 0x3f8000000b00780b */ /* 0x002fe40003f8d000 */
[----:B------:R-:W-:-:S05]  /*2760*/  ISETP.GE.AND P3, PT, R19, RZ, PT ;  /* 0x000000ff1300720c */ /* 0x000fca0003f66270 */
[----:B------:R-:W1:Y:S02]  /*2770*/  I2F.F64.U32 R36, UR4 ;  /* 0x0000000400247d12 */ /* 0x000e640008201800 */
[----:B------:R-:W-:Y:S01]  /*2780*/  IMAD.MOV.U32 R8, RZ, RZ, R6 ;  /* 0x000000ffff087224 */ /* 0x000fe200078e0006 */
[----:B-1----:R-:W-:Y:S01]  /*2790*/  SHF.R.U32.HI R0, RZ, 0x14, R37 ;  /* 0x00000014ff007819 */ /* 0x002fe20000011625 */
        /* <DEDUP_REMOVED lines=9> */
[----:B0-234-:R-:W-:Y:S05]  /*2830*/  CALL.REL.NOINC `($_Z19updateKVCacheKernelPfPKfS1_S1_iif$__internal_accurate_pow) ;  /* 0x0000002000f47944 */ /* 0x01dfea0003c00000 */
        /* <DEDUP_REMOVED lines=36> */
.L_x_19:
[----:B------:R-:W-:-:S04]  /*2a80*/  IMAD.WIDE R8, R2, 0x4, R34 ;  /* 0x0000000402087825 */ /* 0x000fc800078e0222 */
[C---:B------:R-:W-:Y:S02]  /*2a90*/  IMAD.WIDE R20, R3.reuse, 0x4, R12 ;  /* 0x0000000403147825 */ /* 0x040fe400078e020c */
[----:B------:R-:W2:Y:S04]  /*2aa0*/  LDG.E R9, desc[UR8][R8.64] ;  /* 0x0000000808097981 */ /* 0x000ea8000c1e1900 */
[----:B------:R-:W3:Y:S01]  /*2ab0*/  LDG.E R20, desc[UR8][R20.64] ;  /* 0x0000000814147981 */ /* 0x000ee2000c1e1900 */
[----:B------:R-:W2:Y:S01]  /*2ac0*/  F2F.F32.F64 R6, R6 ;  /* 0x0000000600067310 */ /* 0x000ea20000301000 */
[----:B------:R-:W-:Y:S01]  /*2ad0*/  UIADD3 UR5, UPT, UPT, UR5, 0x1, URZ ;  /* 0x0000000105057890 */ /* 0x000fe2000fffe0ff */
[----:B------:R-:W-:Y:S02]  /*2ae0*/  VIADD R3, R3, UR6 ;  /* 0x0000000603037c36 */ /* 0x000fe40008000000 */
[----:B------:R-:W-:Y:S01]  /*2af0*/  VIADD R2, R2, UR6 ;  /* 0x0000000602027c36 */ /* 0x000fe20008000000 */
[----:B------:R-:W-:Y:S01]  /*2b00*/  UISETP.NE.AND UP0, UPT, UR5, URZ, UPT ;  /* 0x000000ff0500728c */ /* 0x000fe2000bf05270 */
[----:B--2---:R-:W-:-:S04]  /*2b10*/  FMUL R5, R6, R9 ;  /* 0x0000000906057220 */ /* 0x004fc80000400000 */
[----:B---3--:R-:W-:-:S04]  /*2b20*/  FFMA R4, R5, R20, R4 ;  /* 0x0000001405047223 */ /* 0x008fc80000000004 */
[----:B------:R-:W-:Y:S05]  /*2b30*/  BRA.U !UP0, `(.L_x_2) ;  /* 0x0000001908a47547 */ /* 0x000fea000b800000 */
[----:B------:R-:W-:Y:S05]  /*2b40*/  BRA `(.L_x_20) ;  /* 0xfffffff800f87947 */ /* 0x000fea000383ffff */
.L_x_3:
[----:B------:R-:W-:Y:S05]  /*2b50*/  @P1 BRA `(.L_x_21) ;  /* 0x0000000c002c1947 */ /* 0x000fea0003800000 */
[----:B------:R-:W-:Y:S01]  /*2b60*/  UISETP.NE.AND UP0, UPT, UR6, 0x1, UPT ;  /* 0x000000010600788c */ /* 0x000fe2000bf05270 */
        /* <DEDUP_REMOVED lines=10> */
.L_x_26:
[----:B------:R-:W4:Y:S01]  /*2c10*/  I2F.F64.U32 R8, UR6 ;  /* 0x0000000600087d12 */ /* 0x000f220008201800 */
[C---:B------:R-:W-:Y:S01]  /*2c20*/  DSETP.NEU.AND P0, PT, |R18|.reuse, +INF , PT ;  /* 0x7ff000001200742a */ /* 0x040fe20003f0d200 */
[----:B---3--:R-:W-:Y:S02]  /*2c30*/  FSETP.NEU.AND P5, PT, R12, 1, PT ;  /* 0x3f8000000c00780b */ /* 0x008fe40003fad000 */
[----:B----4-:R-:W-:Y:S01]  /*2c40*/  SHF.R.U32.HI R0, RZ, 0x14, R9 ;  /* 0x00000014ff007819 */ /* 0x010fe20000011609 */
[----:B------:R-:W-:Y:S01]  /*2c50*/  DADD R6, R18, R8 ;  /* 0x0000000012067229 */ /* 0x000fe20000000008 */
[----:B------:R-:W-:Y:S02]  /*2c60*/  ISETP.GE.AND P3, PT, R9, RZ, PT ;  /* 0x000000ff0900720c */ /* 0x000fe40003f66270 */
[----:B------:R-:W-:-:S05]  /*2c70*/  LOP3.LUT R0, R0, 0x7ff, RZ, 0xc0, !PT ;  /* 0x000007ff00007812 */ /* 0x000fca00078ec0ff */
[----:B------:R-:W-:Y:S02]  /*2c80*/  VIADD R5, R0, 0xfffffc0c ;  /* 0xfffffc0c00057836 */ /* 0x000fe40000000000 */
[----:B------:R-:W-:-:S03]  /*2c90*/  LOP3.LUT R6, R7, 0x7ff00000, RZ, 0xc0, !PT ;  /* 0x7ff0000007067812 */ /* 0x000fc600078ec0ff */
[-C--:B------:R-:W-:Y:S02]  /*2ca0*/  SHF.L.U32 R0, R8, R5.reuse, RZ ;  /* 0x0000000508007219 */ /* 0x080fe400000006ff */
[----:B------:R-:W-:Y:S01]  /*2cb0*/  ISETP.NE.OR P2, PT, R6, 0x7ff00000, P0 ;  /* 0x7ff000000600780c */ /* 0x000fe20000745670 */
[----:B------:R-:W-:Y:S01]  /*2cc0*/  IMAD.MOV.U32 R6, RZ, RZ, RZ ;  /* 0x000000ffff067224 */ /* 0x000fe200078e00ff */
[----:B------:R-:W-:Y:S02]  /*2cd0*/  ISETP.NE.U32.AND P1, PT, R0, RZ, PT ;  /* 0x000000ff0000720c */ /* 0x000fe40003f25070 */
[----:B------:R-:W-:-:S04]  /*2ce0*/  SHF.L.U64.HI R5, R8, R5, R9 ;  /* 0x0000000508057219 */ /* 0x000fc80000010209 */
[----:B------:R-:W-:-:S04]  /*2cf0*/  ISETP.NE.AND.EX P1, PT, R5, -0x80000000, PT, P1 ;  /* 0x800000000500780c */ /* 0x000fc80003f25310 */
[----:B------:R-:W-:-:S04]  /*2d00*/  SEL R7, R19, RZ, !P1 ;  /* 0x000000ff13077207 */ /* 0x000fc80004800000 */
[----:B------:R-:W-:Y:S01]  /*2d10*/  @!P3 LOP3.LUT R7, R7, 0x7ff00000, RZ, 0xfc, !PT ;  /* 0x7ff000000707b812 */ /* 0x000fe200078efcff */
[----:B------:R-:W-:Y:S06]  /*2d20*/  @P2 BRA `(.L_x_23) ;  /* 0x0000000000202947 */ /* 0x000fec0003800000 */
[----:B------:R-:W-:Y:S01]  /*2d30*/  SEL R7, RZ, 0x7ff00000, !P3 ;  /* 0x7ff00000ff077807 */ /* 0x000fe20005800000 */
[----:B------:R-:W-:Y:S01]  /*2d40*/  IMAD.MOV.U32 R6, RZ, RZ, RZ ;  /* 0x000000ffff067224 */ /* 0x000fe200078e00ff */
[----:B------:R-:W-:Y:S02]  /*2d50*/  ISETP.GE.AND P4, PT, R19, RZ, PT ;  /* 0x000000ff1300720c */ /* 0x000fe40003f86270 */
[----:B------:R-:W-:Y:S01]  /*2d60*/  LOP3.LUT R8, R9, 0x7fffffff, RZ, 0xc0, !PT ;  /* 0x7fffffff09087812 */ /* 0x000fe200078ec0ff */
[----:B------:R-:W-:-:S03]  /*2d70*/  VIADD R0, R7, 0x80000000 ;  /* 0x8000000007007836 */ /* 0x000fc60000000000 */
[----:B------:R-:W-:-:S04]  /*2d80*/  ISETP.NE.AND P2, PT, R8, 0x3fe00000, PT ;  /* 0x3fe000000800780c */ /* 0x000fc80003f45270 */
[----:B------:R-:W-:-:S04]  /*2d90*/  SEL R0, R0, R7, P2 ;  /* 0x0000000700007207 */ /* 0x000fc80001000000 */
[----:B------:R-:W-:-:S07]  /*2da0*/  @!P4 SEL R7, R0, R7, !P1 ;  /* 0x000000070007c207 */ /* 0x000fce0004800000 */
.L_x_23:
[----:B------:R-:W-:Y:S02]  /*2db0*/  FSEL R9, R7, 1.875, P5 ;  /* 0x3ff0000007097808 */ /* 0x000fe40002800000 */
[----:B------:R-:W-:Y:S01]  /*2dc0*/  FSEL R8, R6, RZ, P5 ;  /* 0x000000ff06087208 */ /* 0x000fe20002800000 */
[----:B------:R-:W-:Y:S01]  /*2dd0*/  IMAD.MOV.U32 R6, RZ, RZ, 0x1 ;  /* 0x00000001ff067424 */ /* 0x000fe200078e00ff */
[----:B------:R-:W3:Y:S01]  /*2de0*/  MUFU.RCP64H R7, R9 ;  /* 0x0000000900077308 */ /* 0x000ee20000001800 */
[----:B0-----:R-:W-:-:S04]  /*2df0*/  FSETP.GEU.AND P2, PT, |R15|, 6.5827683646048100446e-37, PT ;  /* 0x036000000f00780b */ /* 0x001fc80003f4e200 */
[----:B---3--:R-:W-:-:S08]  /*2e00*/  DFMA R20, -R8, R6, 1 ;  /* 0x3ff000000814742b */ /* 0x008fd00000000106 */
        /* <DEDUP_REMOVED lines=15> */
[----:B-12---:R-:W-:Y:S05]  /*2f00*/  CALL.REL.NOINC `($__internal_0_$__cuda_sm20_div_rn_f64_full) ;  /* 0x0000001400b87944 */ /* 0x006fea0003c00000 */
[----:B------:R-:W-:Y:S02]  /*2f10*/  IMAD.MOV.U32 R7, RZ, RZ, R6 ;  /* 0x000000ffff077224 */ /* 0x000fe400078e0006 */
[----:B------:R-:W-:-:S07]  /*2f20*/  IMAD.MOV.U32 R6, RZ, RZ, R5 ;  /* 0x000000ffff067224 */ /* 0x000fce00078e0005 */
.L_x_24:
[----:B------:R-:W0:Y:S08]  /*2f30*/  LDC.64 R38, c[0x0][0x388] ;  /* 0x0000e200ff267b82 */ /* 0x000e300000000a00 */
[----:B------:R-:W3:Y:S01]  /*2f40*/  LDC.64 R36, c[0x0][0x390] ;  /* 0x0000e400ff247b82 */ /* 0x000ee20000000a00 */
[----:B0-----:R-:W-:-:S05]  /*2f50*/  IMAD.WIDE R38, R13, 0x4, R38 ;  /* 0x000000040d267825 */ /* 0x001fca00078e0226 */
[----:B------:R-:W4:Y:S01]  /*2f60*/  LDG.E R0, desc[UR8][R38.64] ;  /* 0x0000000826007981 */ /* 0x000f22000c1e1900 */
[----:B---3--:R-:W-:-:S05]  /*2f70*/  IMAD.WIDE R36, R34, 0x4, R36 ;  /* 0x0000000422247825 */ /* 0x008fca00078e0224 */
[----:B------:R-:W3:Y:S01]  /*2f80*/  LDG.E R5, desc[UR8][R36.64] ;  /* 0x0000000824057981 */ /* 0x000ee2000c1e1900 */
[----:B------:R-:W-:-:S09]  /*2f90*/  UIADD3 UR4, UPT, UPT, UR6, 0x1, URZ ;  /* 0x0000000106047890 */ /* 0x000fd2000fffe0ff */
[----:B------:R-:W0:Y:S02]  /*2fa0*/  I2F.F64.U32 R8, UR4 ;  /* 0x0000000400087d12 */ /* 0x000e240008201800 */
[----:B0-----:R-:W-:Y:S01]  /*2fb0*/  DADD R20, R18, R8 ;  /* 0x0000000012147229 */ /* 0x001fe20000000008 */
[----:B------:R-:W-:-:S04]  /*2fc0*/  SHF.R.U32.HI R10, RZ, 0x14, R9 ;  /* 0x00000014ff0a7819 */ /* 0x000fc80000011609 */
[----:B------:R-:W-:-:S05]  /*2fd0*/  LOP3.LUT R10, R10, 0x7ff, RZ, 0xc0, !PT ;  /* 0x000007ff0a0a7812 */ /* 0x000fca00078ec0ff */
[----:B------:R-:W-:Y:S01]  /*2fe0*/  LOP3.LUT R20, R21, 0x7ff00000, RZ, 0xc0, !PT ;  /* 0x7ff0000015147812 */ /* 0x000fe200078ec0ff */
[----:B------:R-:W-:-:S03]  /*2ff0*/  VIADD R21, R10, 0xfffffc0c ;  /* 0xfffffc0c0a157836 */ /* 0x000fc60000000000 */
[----:B------:R-:W-:Y:S02]  /*3000*/  ISETP.NE.OR P0, PT, R20, 0x7ff00000, P0 ;  /* 0x7ff000001400780c */ /* 0x000fe40000705670 */
[-C--:B------:R-:W-:Y:S02]  /*3010*/  SHF.L.U32 R10, R8, R21.reuse, RZ ;  /* 0x00000015080a7219 */ /* 0x080fe400000006ff */
[----:B------:R-:W-:Y:S02]  /*3020*/  ISETP.GE.AND P3, PT, R9, RZ, PT ;  /* 0x000000ff0900720c */ /* 0x000fe40003f66270 */
[----:B------:R-:W-:Y:S02]  /*3030*/  ISETP.NE.U32.AND P1, PT, R10, RZ, PT ;  /* 0x000000ff0a00720c */ /* 0x000fe40003f25070 */
[----:B------:R-:W-:Y:S02]  /*3040*/  SHF.L.U64.HI R21, R8, R21, R9 ;  /* 0x0000001508157219 */ /* 0x000fe40000010209 */
[----:B------:R-:W-:-:S03]  /*3050*/  ISETP.GE.OR P4, PT, R19, RZ, P0 ;  /* 0x000000ff1300720c */ /* 0x000fc60000786670 */
[----:B------:R-:W-:Y:S02]  /*3060*/  @!P0 SEL R10, RZ, 0x7ff00000, !P3 ;  /* 0x7ff00000ff0a8807 */ /* 0x000fe40005800000 */
[----:B------:R-:W-:Y:S02]  /*3070*/  @!P0 LOP3.LUT R8, R9, 0x7fffffff, RZ, 0xc0, !PT ;  /* 0x7fffffff09088812 */ /* 0x000fe400078ec0ff */
[----:B------:R-:W-:Y:S01]  /*3080*/  ISETP.NE.AND.EX P1, PT, R21, -0x80000000, PT, P1 ;  /* 0x800000001500780c */ /* 0x000fe20003f25310 */
[----:B------:R-:W-:Y:S01]  /*3090*/  @!P0 VIADD R21, R10, 0x80000000 ;  /* 0x800000000a158836 */ /* 0x000fe20000000000 */
[----:B------:R-:W-:-:S04]  /*30a0*/  @!P0 ISETP.NE.AND P2, PT, R8, 0x3fe00000, PT ;  /* 0x3fe000000800880c */ /* 0x000fc80003f45270 */
[-C--:B------:R-:W-:Y:S02]  /*30b0*/  @!P0 SEL R21, R21, R10.reuse, P2 ;  /* 0x0000000a15158207 */ /* 0x080fe40001000000 */
[----:B------:R-:W-:Y:S02]  /*30c0*/  SEL R9, R19, RZ, !P1 ;  /* 0x000000ff13097207 */ /* 0x000fe40004800000 */
[----:B------:R-:W-:Y:S02]  /*30d0*/  @!P4 SEL R10, R21, R10, !P1 ;  /* 0x0000000a150ac207 */ /* 0x000fe40004800000 */
[----:B------:R-:W-:Y:S02]  /*30e0*/  @!P3 LOP3.LUT R9, R9, 0x7ff00000, RZ, 0xfc, !PT ;  /* 0x7ff000000909b812 */ /* 0x000fe400078efcff */
[----:B------:R-:W-:Y:S01]  /*30f0*/  FSETP.NEU.AND P1, PT, R12, 1, PT ;  /* 0x3f8000000c00780b */ /* 0x000fe20003f2d000 */
[----:B------:R-:W-:-:S05]  /*3100*/  @!P0 IMAD.MOV.U32 R9, RZ, RZ, R10 ;  /* 0x000000ffff098224 */ /* 0x000fca00078e000a */
[----:B------:R-:W-:-:S04]  /*3110*/  FSEL R21, R9, 1.875, P1 ;  /* 0x3ff0000009157808 */ /* 0x000fc80000800000 */
[----:B------:R-:W0:Y:S01]  /*3120*/  MUFU.RCP64H R9, R21 ;  /* 0x0000001500097308 */ /* 0x000e220000001800 */
[----:B------:R-:W-:Y:S02]  /*3130*/  IMAD.MOV.U32 R8, RZ, RZ, RZ ;  /* 0x000000ffff087224 */ /* 0x000fe400078e00ff */
[----:B------:R-:W-:-:S05]  /*3140*/  @!P0 IMAD.MOV.U32 R8, RZ, RZ, RZ ;  /* 0x000000ffff088224 */ /* 0x000fca00078e00ff */
        /* <DEDUP_REMOVED lines=10> */
[----:B------:R-:W4:Y:S01]  /*31f0*/  F2F.F32.F64 R7, R6 ;  /* 0x0000000600077310 */ /* 0x000f220000301000 */
[----:B------:R-:W-:-:S08]  /*3200*/  FSETP.GEU.AND P1, PT, |R15|, 6.5827683646048100446e-37, PT ;  /* 0x036000000f00780b */ /* 0x000fd00003f2e200 */
[----:B------:R-:W-:-:S05]  /*3210*/  FFMA R10, RZ, R21, R9 ;  /* 0x00000015ff0a7223 */ /* 0x000fca0000000009 */
[----:B------:R-:W-:Y:S01]  /*3220*/  FSETP.GT.AND P0, PT, |R10|, 1.469367938527859385e-39, PT ;  /* 0x001000000a00780b */ /* 0x000fe20003f04200 */
[----:B--2---:R-:W-:Y:S01]  /*3230*/  ULOP3.LUT UR4, UR7, 0x7ffffffe, URZ, 0xc0, !UPT ;  /* 0x7ffffffe07047892 */ /* 0x004fe2000f8ec0ff */
[----:B----4-:R-:W-:-:S04]  /*3240*/  FMUL R23, R7, R0 ;  /* 0x0000000007177220 */ /* 0x010fc80000400000 */
[----:B---3--:R-:W-:-:S07]  /*3250*/  FFMA R4, R23, R5, R4 ;  /* 0x0000000517047223 */ /* 0x008fce0000000004 */
        /* <DEDUP_REMOVED lines=9> */
.L_x_25:
[----:B-1----:R-:W-:-:S04]  /*32f0*/  IMAD.WIDE R38, R11, 0x4, R38 ;  /* 0x000000040b267825 */ /* 0x002fc800078e0226 */
        /* <DEDUP_REMOVED lines=12> */
.L_x_22:
[----:B------:R-:W1:Y:S02]  /*33c0*/  LDCU UR5, c[0x0][0x3a0] ;  /* 0x00007400ff0577ac */ /* 0x000e640008000800 */
[----:B-1----:R-:W-:-:S04]  /*33d0*/  ULOP3.LUT UR5, UR5, 0x1, URZ, 0xc0, !UPT ;  /* 0x0000000105057892 */ /* 0x002fc8000f8ec0ff */
[----:B------:R-:W-:-:S09]  /*33e0*/  UISETP.NE.U32.AND UP0, UPT, UR5, 0x1, UPT ;  /* 0x000000010500788c */ /* 0x000fd2000bf05070 */
[----:B------:R-:W-:Y:S05]  /*33f0*/  BRA.U UP0, `(.L_x_2) ;  /* 0x0000001100747547 */ /* 0x000fea000b800000 */
[----:B------:R-:W-:Y:S01]  /*3400*/  UIADD3 UR5, UPT, UPT, UR4, 0x1, URZ ;  /* 0x0000000104057890 */ /* 0x000fe2000fffe0ff */
[----:B------:R-:W1:Y:S01]  /*3410*/  LDC R10, c[0x0][0x3a8] ;  /* 0x0000ea00ff0a7b82 */ /* 0x000e620000000800 */
[----:B------:R-:W-:-:S07]  /*3420*/  DSETP.NEU.AND P0, PT, |R18|, +INF , PT ;  /* 0x7ff000001200742a */ /* 0x000fce0003f0d200 */
[----:B------:R-:W2:Y:S02]  /*3430*/  I2F.F64.U32 R8, UR5 ;  /* 0x0000000500087d12 */ /* 0x000ea40008201800 */
[----:B--2---:R-:W-:Y:S01]  /*3440*/  SHF.R.U32.HI R0, RZ, 0x14, R9 ;  /* 0x00000014ff007819 */ /* 0x004fe20000011609 */
[----:B------:R-:W-:Y:S01]  /*3450*/  DADD R6, R18, R8 ;  /* 0x0000000012067229 */ /* 0x000fe20000000008 */
[----:B------:R-:W-:Y:S02]  /*3460*/  ISETP.GE.AND P2, PT, R9, RZ, PT ;  /* 0x000000ff0900720c */ /* 0x000fe40003f46270 */
[----:B------:R-:W-:Y:S02]  /*3470*/  LOP3.LUT R0, R0, 0x7ff, RZ, 0xc0, !PT ;  /* 0x000007ff00007812 */ /* 0x000fe400078ec0ff */
[----:B-1----:R-:W-:-:S03]  /*3480*/  FSETP.NEU.AND P4, PT, R10, 1, PT ;  /* 0x3f8000000a00780b */ /* 0x002fc60003f8d000 */
        /* <DEDUP_REMOVED lines=19> */
.L_x_27:
        /* <DEDUP_REMOVED lines=24> */
.L_x_28:
[----:B------:R-:W0:Y:S08]  /*3740*/  LDC R13, c[0x0][0x3a4] ;  /* 0x0000e900ff0d7b82 */ /* 0x000e300000000800 */
[----:B------:R-:W1:Y:S08]  /*3750*/  LDC.64 R8, c[0x0][0x388] ;  /* 0x0000e200ff087b82 */ /* 0x000e700000000a00 */
[----:B------:R-:W2:Y:S01]  /*3760*/  LDC.64 R10, c[0x0][0x390] ;  /* 0x0000e400ff0a7b82 */ /* 0x000ea20000000a00 */
[----:B0-----:R-:W-:-:S02]  /*3770*/  IMAD R5, R13, UR4, R2 ;  /* 0x000000040d057c24 */ /* 0x001fc4000f8e0202 */
[----:B------:R-:W-:Y:S02]  /*3780*/  IMAD R13, R13, UR4, R3 ;  /* 0x000000040d0d7c24 */ /* 0x000fe4000f8e0203 */
[----:B-1----:R-:W-:-:S06]  /*3790*/  IMAD.WIDE R2, R5, 0x4, R8 ;  /* 0x0000000405027825 */ /* 0x002fcc00078e0208 */
[----:B------:R-:W3:Y:S01]  /*37a0*/  LDG.E R3, desc[UR8][R2.64] ;  /* 0x0000000802037981 */ /* 0x000ee2000c1e1900 */
[----:B--2---:R-:W-:-:S06]  /*37b0*/  IMAD.WIDE R8, R13, 0x4, R10 ;  /* 0x000000040d087825 */ /* 0x004fcc00078e020a */
[----:B------:R-:W2:Y:S01]  /*37c0*/  LDG.E R8, desc[UR8][R8.64] ;  /* 0x0000000808087981 */ /* 0x000ea2000c1e1900 */
[----:B------:R-:W3:Y:S02]  /*37d0*/  F2F.F32.F64 R6, R6 ;  /* 0x0000000600067310 */ /* 0x000ee40000301000 */
[----:B---3--:R-:W-:-:S04]  /*37e0*/  FMUL R5, R6, R3 ;  /* 0x0000000306057220 */ /* 0x008fc80000400000 */
[----:B--2---:R-:W-:Y:S01]  /*37f0*/  FFMA R4, R5, R8, R4 ;  /* 0x0000000805047223 */ /* 0x004fe20000000004 */
[----:B------:R-:W-:Y:S06]  /*3800*/  BRA `(.L_x_2) ;  /* 0x0000000c00707947 */ /* 0x000fec0003800000 */
.L_x_21:
        /* <DEDUP_REMOVED lines=11> */
.L_x_34:
[----:B------:R-:W4:Y:S01]  /*38c0*/  I2F.F64.U32 R36, UR6 ;  /* 0x0000000600247d12 */ /* 0x000f220008201800 */
[----:B------:R-:W-:Y:S02]  /*38d0*/  DADD R6, -RZ, |R18| ;  /* 0x00000000ff067229 */ /* 0x000fe40000000512 */
[----:B------:R-:W-:-:S08]  /*38e0*/  DSETP.NEU.AND P0, PT, |R18|, +INF , PT ;  /* 0x7ff000001200742a */ /* 0x000fd00003f0d200 */
[----:B------:R-:W-:Y:S01]  /*38f0*/  IMAD.MOV.U32 R8, RZ, RZ, R6 ;  /* 0x000000ffff087224 */ /* 0x000fe200078e0006 */
[----:B----4-:R-:W-:Y:S01]  /*3900*/  SHF.R.U32.HI R0, RZ, 0x14, R37 ;  /* 0x00000014ff007819 */ /* 0x010fe20000011625 */
        /* <DEDUP_REMOVED lines=9> */
[----:B0123--:R-:W-:Y:S05]  /*39a0*/  CALL.REL.NOINC `($_Z19updateKVCacheKernelPfPKfS1_S1_iif$__internal_accurate_pow) ;  /* 0x0000001000987944 */ /* 0x00ffea0003c00000 */
[----:B------:R-:W-:Y:S01]  /*39b0*/  DADD R8, R18, R36 ;  /* 0x0000000012087229 */ /* 0x000fe20000000024 */
[----:B------:R-:W-:Y:S01]  /*39c0*/  IMAD.MOV.U32 R7, RZ, RZ, R5 ;  /* 0x000000ffff077224 */ /* 0x000fe200078e0005 */
[----:B------:R-:W-:Y:S02]  /*39d0*/  ISETP.LT.AND P3, PT, R19, RZ, !P3 ;  /* 0x000000ff1300720c */ /* 0x000fe40005f61270 */
[----:B------:R-:W-:-:S03]  /*39e0*/  FSETP.NEU.AND P1, PT, R12, 1, PT ;  /* 0x3f8000000c00780b */ /* 0x000fc60003f2d000 */
[----:B------:R-:W-:-:S03]  /*39f0*/  DADD R20, -RZ, -R6 ;  /* 0x00000000ff147229 */ /* 0x000fc60000000906 */
[----:B------:R-:W-:-:S04]  /*3a00*/  LOP3.LUT R8, R9, 0x7ff00000, RZ, 0xc0, !PT ;  /* 0x7ff0000009087812 */ /* 0x000fc800078ec0ff */
[----:B------:R-:W-:-:S03]  /*3a10*/  ISETP.NE.OR P0, PT, R8, 0x7ff00000, P0 ;  /* 0x7ff000000800780c */ /* 0x000fc60000705670 */
[----:B------:R-:W-:Y:S02]  /*3a20*/  FSEL R6, R20, R6, P3 ;  /* 0x0000000614067208 */ /* 0x000fe40001800000 */
[----:B------:R-:W-:-:S08]  /*3a30*/  FSEL R7, R21, R5, P3 ;  /* 0x0000000515077208 */ /* 0x000fd00001800000 */
[----:B------:R-:W-:Y:S05]  /*3a40*/  @P0 BRA `(.L_x_30) ;  /* 0x00000000001c0947 */ /* 0x000fea0003800000 */
[C---:B------:R-:W-:Y:S01]  /*3a50*/  ISETP.GE.AND P0, PT, R37.reuse, RZ, PT ;  /* 0x000000ff2500720c */ /* 0x040fe20003f06270 */
[----:B------:R-:W-:Y:S01]  /*3a60*/  IMAD.MOV.U32 R6, RZ, RZ, RZ ;  /* 0x000000ffff067224 */ /* 0x000fe200078e00ff */
[----:B------:R-:W-:Y:S02]  /*3a70*/  LOP3.LUT R36, R37, 0x7fffffff, RZ, 0xc0, !PT ;  /* 0x7fffffff25247812 */ /* 0x000fe400078ec0ff */
[----:B------:R-:W-:Y:S02]  /*3a80*/  SEL R7, RZ, 0x7ff00000, !P0 ;  /* 0x7ff00000ff077807 */ /* 0x000fe40004000000 */
[----:B------:R-:W-:-:S03]  /*3a90*/  ISETP.NE.AND P0, PT, R36, 0x3fe00000, PT ;  /* 0x3fe000002400780c */ /* 0x000fc60003f05270 */
[----:B------:R-:W-:-:S05]  /*3aa0*/  VIADD R0, R7, 0x80000000 ;  /* 0x8000000007007836 */ /* 0x000fca0000000000 */
[----:B------:R-:W-:-:S07]  /*3ab0*/  @P3 SEL R7, R0, R7, P0 ;  /* 0x0000000700073207 */ /* 0x000fce0000000000 */
.L_x_30:
[----:B------:R-:W-:Y:S01]  /*3ac0*/  FSEL R7, R7, 1.875, P1 ;  /* 0x3ff0000007077808 */ /* 0x000fe20000800000 */
[----:B------:R-:W-:Y:S01]  /*3ad0*/  IMAD.MOV.U32 R8, RZ, RZ, 0x1 ;  /* 0x00000001ff087424 */ /* 0x000fe200078e00ff */
[----:B------:R-:W-:Y:S01]  /*3ae0*/  FSEL R6, R6, RZ, P1 ;  /* 0x000000ff06067208 */ /* 0x000fe20000800000 */
[----:B------:R-:W-:Y:S01]  /*3af0*/  DSETP.NEU.AND P0, PT, |R18|, +INF , PT ;  /* 0x7ff000001200742a */ /* 0x000fe20003f0d200 */
[----:B------:R-:W0:Y:S01]  /*3b00*/  MUFU.RCP64H R9, R7 ;  /* 0x0000000700097308 */ /* 0x000e220000001800 */
[----:B------:R-:W-:-:S03]  /*3b10*/  FSETP.GEU.AND P2, PT, |R15|, 6.5827683646048100446e-37, PT ;  /* 0x036000000f00780b */ /* 0x000fc60003f4e200 */
        /* <DEDUP_REMOVED lines=18> */
.L_x_31:
[----:B------:R-:W0:Y:S08]  /*3c40*/  LDC.64 R38, c[0x0][0x388] ;  /* 0x0000e200ff267b82 */ /* 0x000e300000000a00 */
[----:B------:R-:W1:Y:S01]  /*3c50*/  LDC.64 R36, c[0x0][0x390] ;  /* 0x0000e400ff247b82 */ /* 0x000e620000000a00 */
[----:B0-----:R-:W-:-:S05]  /*3c60*/  IMAD.WIDE R38, R13, 0x4, R38 ;  /* 0x000000040d267825 */ /* 0x001fca00078e0226 */
[----:B------:R-:W2:Y:S01]  /*3c70*/  LDG.E R5, desc[UR8][R38.64] ;  /* 0x0000000826057981 */ /* 0x000ea2000c1e1900 */
[----:B-1----:R-:W-:-:S05]  /*3c80*/  IMAD.WIDE R36, R34, 0x4, R36 ;  /* 0x0000000422247825 */ /* 0x002fca00078e0224 */
[----:B------:R-:W3:Y:S01]  /*3c90*/  LDG.E R0, desc[UR8][R36.64] ;  /* 0x0000000824007981 */ /* 0x000ee2000c1e1900 */
[----:B------:R-:W-:-:S09]  /*3ca0*/  UIADD3 UR4, UPT, UPT, UR6, 0x1, URZ ;  /* 0x0000000106047890 */ /* 0x000fd2000fffe0ff */
        /* <DEDUP_REMOVED lines=34> */
.L_x_32:
[----:B------:R-:W-:Y:S01]  /*3ed0*/  FSEL R9, R7, 1.875, P1 ;  /* 0x3ff0000007097808 */ /* 0x000fe20000800000 */
[----:B------:R-:W-:Y:S01]  /*3ee0*/  ULOP3.LUT UR4, UR7, 0x7ffffffe, URZ, 0xc0, !UPT ;  /* 0x7ffffffe07047892 */ /* 0x000fe2000f8ec0ff */
[----:B------:R-:W-:Y:S01]  /*3ef0*/  FSEL R8, R6, RZ, P1 ;  /* 0x000000ff06087208 */ /* 0x000fe20000800000 */
[----:B------:R-:W-:Y:S01]  /*3f00*/  IMAD.MOV.U32 R6, RZ, RZ, 0x1 ;  /* 0x00000001ff067424 */ /* 0x000fe200078e00ff */
[----:B------:R-:W0:Y:S01]  /*3f10*/  MUFU.RCP64H R7, R9 ;  /* 0x0000000900077308 */ /* 0x000e220000001800 */
[----:B------:R-:W-:-:S04]  /*3f20*/  FSETP.GEU.AND P1, PT, |R15|, 6.5827683646048100446e-37, PT ;  /* 0x036000000f00780b */ /* 0x000fc80003f2e200 */
        /* <DEDUP_REMOVED lines=19> */
.L_x_33:
        /* <DEDUP_REMOVED lines=13> */
.L_x_29:
[----:B------:R-:W1:Y:S02]  /*4130*/  LDCU UR5, c[0x0][0x3a0] ;  /* 0x00007400ff0577ac */ /* 0x000e640008000800 */
[----:B-1----:R-:W-:-:S04]  /*4140*/  ULOP3.LUT UR5, UR5, 0x1, URZ, 0xc0, !UPT ;  /* 0x0000000105057892 */ /* 0x002fc8000f8ec0ff */
[----:B------:R-:W-:-:S09]  /*4150*/  UISETP.NE.U32.AND UP0, UPT, UR5, 0x1, UPT ;  /* 0x000000010500788c */ /* 0x000fd2000bf05070 */
[----:B------:R-:W-:Y:S05]  /*4160*/  BRA.U UP0, `(.L_x_2) ;  /* 0x0000000500187547 */ /* 0x000fea000b800000 */
[----:B------:R-:W-:Y:S01]  /*4170*/  UIADD3 UR5, UPT, UPT, UR4, 0x1, URZ ;  /* 0x0000000104057890 */ /* 0x000fe2000fffe0ff */
[----:B------:R-:W-:Y:S02]  /*4180*/  DADD R6, -RZ, |R18| ;  /* 0x00000000ff067229 */ /* 0x000fe40000000512 */
[----:B------:R-:W-:-:S06]  /*4190*/  DSETP.NEU.AND P0, PT, |R18|, +INF , PT ;  /* 0x7ff000001200742a */ /* 0x000fcc0003f0d200 */
        /* <DEDUP_REMOVED lines=12> */
[----:B0-----:R-:W-:Y:S05]  /*4260*/  CALL.REL.NOINC `($_Z19updateKVCacheKernelPfPKfS1_S1_iif$__internal_accurate_pow) ;  /* 0x0000000800687944 */ /* 0x001fea0003c00000 */
[----:B------:R-:W-:Y:S01]  /*4270*/  DADD R8, R18, R10 ;  /* 0x0000000012087229 */ /* 0x000fe2000000000a */
[----:B------:R-:W0:Y:S01]  /*4280*/  LDC R0, c[0x0][0x3a8] ;  /* 0x0000ea00ff007b82 */ /* 0x000e220000000800 */
[----:B------:R-:W-:Y:S01]  /*4290*/  IMAD.MOV.U32 R7, RZ, RZ, R5 ;  /* 0x000000ffff077224 */ /* 0x000fe200078e0005 */
[----:B------:R-:W-:-:S05]  /*42a0*/  ISETP.LT.AND P3, PT, R19, RZ, !P3 ;  /* 0x000000ff1300720c */ /* 0x000fca0005f61270 */
[----:B------:R-:W-:Y:S02]  /*42b0*/  DADD R12, -RZ, -R6 ;  /* 0x00000000ff0c7229 */ /* 0x000fe40000000906 */
[----:B------:R-:W-:-:S04]  /*42c0*/  LOP3.LUT R8, R9, 0x7ff00000, RZ, 0xc0, !PT ;  /* 0x7ff0000009087812 */ /* 0x000fc800078ec0ff */
[----:B------:R-:W-:-:S04]  /*42d0*/  ISETP.NE.OR P0, PT, R8, 0x7ff00000, P0 ;  /* 0x7ff000000800780c */ /* 0x000fc80000705670 */
[----:B------:R-:W-:Y:S02]  /*42e0*/  FSEL R6, R12, R6, P3 ;  /* 0x000000060c067208 */ /* 0x000fe40001800000 */
[----:B------:R-:W-:Y:S02]  /*42f0*/  FSEL R7, R13, R5, P3 ;  /* 0x000000050d077208 */ /* 0x000fe40001800000 */
[----:B0-----:R-:W-:-:S05]  /*4300*/  FSETP.NEU.AND P1, PT, R0, 1, PT ;  /* 0x3f8000000000780b */ /* 0x001fca0003f2d000 */
[----:B------:R-:W-:Y:S08]  /*4310*/  @P0 BRA `(.L_x_35) ;  /* 0x00000000001c0947 */ /* 0x000ff00003800000 */
[C---:B------:R-:W-:Y:S01]  /*4320*/  ISETP.GE.AND P0, PT, R11.reuse, RZ, PT ;  /* 0x000000ff0b00720c */ /* 0x040fe20003f06270 */
[----:B------:R-:W-:Y:S01]  /*4330*/  IMAD.MOV.U32 R6, RZ, RZ, RZ ;  /* 0x000000ffff067224 */ /* 0x000fe200078e00ff */
[----:B------:R-:W-:Y:S02]  /*4340*/  LOP3.LUT R10, R11, 0x7fffffff, RZ, 0xc0, !PT ;  /* 0x7fffffff0b0a7812 */ /* 0x000fe400078ec0ff */
[----:B------:R-:W-:Y:S02]  /*4350*/  SEL R7, RZ, 0x7ff00000, !P0 ;  /* 0x7ff00000ff077807 */ /* 0x000fe40004000000 */
[----:B------:R-:W-:-:S03]  /*4360*/  ISETP.NE.AND P0, PT, R10, 0x3fe00000, PT ;  /* 0x3fe000000a00780c */ /* 0x000fc60003f05270 */
[----:B------:R-:W-:-:S05]  /*4370*/  VIADD R0, R7, 0x80000000 ;  /* 0x8000000007007836 */ /* 0x000fca0000000000 */
[----:B------:R-:W-:-:S07]  /*4380*/  @P3 SEL R7, R0, R7, P0 ;  /* 0x0000000700073207 */ /* 0x000fce0000000000 */
.L_x_35:
[----:B------:R-:W-:Y:S02]  /*4390*/  FSEL R9, R7, 1.875, P1 ;  /* 0x3ff0000007097808 */ /* 0x000fe40000800000 */
        /* <DEDUP_REMOVED lines=23> */
.L_x_36:
        /* <DEDUP_REMOVED lines=11> */
[----:B--2---:R-:W-:-:S07]  /*45c0*/  FFMA R4, R5, R8, R4 ;  /* 0x0000000805047223 */ /* 0x004fce0000000004 */
.L_x_2:
[----:B------:R-:W-:Y:S01]  /*45d0*/  STG.E desc[UR8][R16.64], R4 ;  /* 0x0000000410007986 */ /* 0x000fe2000c101908 */
[----:B------:R-:W-:Y:S05]  /*45e0*/  EXIT ;  /* 0x000000000000794d */ /* 0x000fea0003800000 */
        .weak           $__internal_0_$__cuda_sm20_div_rn_f64_full
        .type           $__internal_0_$__cuda_sm20_div_rn_f64_full,@function
        .size           $__internal_0_$__cuda_sm20_div_rn_f64_full,($_Z19updateKVCacheKernelPfPKfS1_S1_iif$__internal_accurate_pow - $__internal_0_$__cuda_sm20_div_rn_f64_full)
$__internal_0_$__cuda_sm20_div_rn_f64_full:
[C---:B------:R-:W-:Y:S01]  /*45f0*/  FSETP.GEU.AND P1, PT, |R5|.reuse, 1.469367938527859385e-39, PT ;  /* 0x001000000500780b */ /* 0x040fe20003f2e200 */
[--C-:B------:R-:W-:Y:S01]  /*4600*/  IMAD.MOV.U32 R22, RZ, RZ, R6.reuse ;  /* 0x000000ffff167224 */ /* 0x100fe200078e0006 */
[C---:B------:R-:W-:Y:S01]  /*4610*/  LOP3.LUT R20, R5.reuse, 0x800fffff, RZ, 0xc0, !PT ;  /* 0x800fffff05147812 */ /* 0x040fe200078ec0ff */
[----:B------:R-:W-:Y:S01]  /*4620*/  IMAD.MOV.U32 R23, RZ, RZ, R5 ;  /* 0x000000ffff177224 */ /* 0x000fe200078e0005 */
[----:B------:R-:W-:Y:S02]  /*4630*/  LOP3.LUT R8, R5, 0x7ff00000, RZ, 0xc0, !PT ;  /* 0x7ff0000005087812 */ /* 0x000fe400078ec0ff */
[----:B------:R-:W-:Y:S01]  /*4640*/  LOP3.LUT R21, R20, 0x3ff00000, RZ, 0xfc, !PT ;  /* 0x3ff0000014157812 */ /* 0x000fe200078efcff */
[----:B------:R-:W-:Y:S01]  /*4650*/  IMAD.MOV.U32 R20, RZ, RZ, R6 ;  /* 0x000000ffff147224 */ /* 0x000fe200078e0006 */
[----:B------:R-:W-:Y:S01]  /*4660*/  LOP3.LUT R5, R25, 0x7ff00000, RZ, 0xc0, !PT ;  /* 0x7ff0000019057812 */ /* 0x000fe200078ec0ff */
[----:B------:R-:W-:-:S03]  /*4670*/  IMAD.MOV.U32 R6, RZ, RZ, 0x1 ;  /* 0x00000001ff067424 */ /* 0x000fc600078e00ff */
[----:B------:R-:W-:Y:S01]  /*4680*/  ISETP.GE.U32.AND P3, PT, R5, R8, PT ;  /* 0x000000080500720c */ /* 0x000fe20003f66070 */
[----:B------:R-:W-:-:S06]  /*4690*/  @!P1 DMUL R20, R22, 8.98846567431157953865e+307 ;  /* 0x7fe0000016149828 */ /* 0x000fcc0000000000 */
[----:B------:R-:W0:Y:S02]  /*46a0*/  MUFU.RCP64H R7, R21 ;  /* 0x0000001500077308 */ /* 0x000e240000001800 */
[----:B0-----:R-:W-:-:S08]  /*46b0*/  DFMA R28, R6, -R20, 1 ;  /* 0x3ff00000061c742b */ /* 0x001fd00000000814 */
[----:B------:R-:W-:-:S08]  /*46c0*/  DFMA R28, R28, R28, R28 ;  /* 0x0000001c1c1c722b */ /* 0x000fd0000000001c */
[----:B------:R-:W-:Y:S01]  /*46d0*/  DFMA R28, R6, R28, R6 ;  /* 0x0000001c061c722b */ /* 0x000fe20000000006 */
[----:B------:R-:W-:Y:S02]  /*46e0*/  IMAD.MOV.U32 R6, RZ, RZ, 0x1ca00000 ;  /* 0x1ca00000ff067424 */ /* 0x000fe400078e00ff */
[----:B------:R-:W-:-:S03]  /*46f0*/  IMAD.MOV.U32 R7, RZ, RZ, R5 ;  /* 0x000000ffff077224 */ /* 0x000fc600078e0005 */
[----:B------:R-:W-:Y:S02]  /*4700*/  SEL R26, R6, 0x63400000, !P3 ;  /* 0x63400000061a7807 */ /* 0x000fe40005800000 */
[----:B------:R-:W-:Y:S01]  /*4710*/  DFMA R30, R28, -R20, 1 ;  /* 0x3ff000001c1e742b */ /* 0x000fe20000000814 */
[----:B------:R-:W-:Y:S02]  /*4720*/  FSETP.GEU.AND P3, PT, |R25|, 1.469367938527859385e-39, PT ;  /* 0x001000001900780b */ /* 0x000fe40003f6e200 */
[----:B------:R-:W-:Y:S01]  /*4730*/  LOP3.LUT R27, R26, 0x800fffff, R25, 0xf8, !PT ;  /* 0x800fffff1a1b7812 */ /* 0x000fe200078ef819 */
[----:B------:R-:W-:-:S04]  /*4740*/  IMAD.MOV.U32 R26, RZ, RZ, R24 ;  /* 0x000000ffff1a7224 */ /* 0x000fc800078e0018 */
[----:B------:R-:W-:-:S06]  /*4750*/  DFMA R28, R28, R30, R28 ;  /* 0x0000001e1c1c722b */ /* 0x000fcc000000001c */
[----:B------:R-:W-:Y:S05]  /*4760*/  @P3 BRA `(.L_x_37) ;  /* 0x0000000000203947 */ /* 0x000fea0003800000 */
[----:B------:R-:W-:Y:S01]  /*4770*/  LOP3.LUT R7, R23, 0x7ff00000, RZ, 0xc0, !PT ;  /* 0x7ff0000017077812 */ /* 0x000fe200078ec0ff */
[----:B------:R-:W-:-:S03]  /*4780*/  IMAD.MOV.U32 R30, RZ, RZ, RZ ;  /* 0x000000ffff1e7224 */ /* 0x000fc600078e00ff */
[----:B------:R-:W-:-:S04]  /*4790*/  ISETP.GE.U32.AND P3, PT, R5, R7, PT ;  /* 0x000000070500720c */ /* 0x000fc80003f66070 */
[----:B------:R-:W-:-:S04]  /*47a0*/  SEL R7, R6, 0x63400000, !P3 ;  /* 0x6340000006077807 */ /* 0x000fc80005800000 */
[----:B------:R-:W-:-:S04]  /*47b0*/  LOP3.LUT R7, R7, 0x80000000, R25, 0xf8, !PT ;  /* 0x8000000007077812 */ /* 0x000fc800078ef819 */
[----:B------:R-:W-:-:S06]  /*47c0*/  LOP3.LUT R31, R7, 0x100000, RZ, 0xfc, !PT ;  /* 0x00100000071f7812 */ /* 0x000fcc00078efcff */
[----:B------:R-:W-:-:S10]  /*47d0*/  DFMA R26, R26, 2, -R30 ;  /* 0x400000001a1a782b */ /* 0x000fd4000000081e */
[----:B------:R-:W-:-:S07]  /*47e0*/  LOP3.LUT R7, R27, 0x7ff00000, RZ, 0xc0, !PT ;  /* 0x7ff000001b077812 */ /* 0x000fce00078ec0ff */
.L_x_37:
[----:B------:R-:W-:Y:S01]  /*47f0*/  @!P1 LOP3.LUT R8, R21, 0x7ff00000, RZ, 0xc0, !PT ;  /* 0x7ff0000015089812 */ /* 0x000fe200078ec0ff */
[----:B------:R-:W-:Y:S01]  /*4800*/  VIADD R9, R7, 0xffffffff ;  /* 0xffffffff07097836 */ /* 0x000fe20000000000 */
[----:B------:R-:W-:-:S03]  /*4810*/  DMUL R30, R28, R26 ;  /* 0x0000001a1c1e7228 */ /* 0x000fc60000000000 */
[----:B------:R-:W-:Y:S01]  /*4820*/  VIADD R10, R8, 0xffffffff ;  /* 0xffffffff080a7836 */ /* 0x000fe20000000000 */
[----:B------:R-:W-:-:S04]  /*4830*/  ISETP.GT.U32.AND P1, PT, R9, 0x7feffffe, PT ;  /* 0x7feffffe0900780c */ /* 0x000fc80003f24070 */
[----:B------:R-:W-:Y:S01]  /*4840*/  ISETP.GT.U32.OR P1, PT, R10, 0x7feffffe, P1 ;  /* 0x7feffffe0a00780c */ /* 0x000fe20000f24470 */
[----:B------:R-:W-:-:S08]  /*4850*/  DFMA R32, R30, -R20, R26 ;  /* 0x800000141e20722b */ /* 0x000fd0000000001a */
[----:B------:R-:W-:-:S04]  /*4860*/  DFMA R32, R28, R32, R30 ;  /* 0x000000201c20722b */ /* 0x000fc8000000001e */
[----:B------:R-:W-:Y:S07]  /*4870*/  @P1 BRA `(.L_x_38) ;  /* 0x0000000000701947 */ /* 0x000fee0003800000 */
[----:B------:R-:W-:-:S04]  /*4880*/  LOP3.LUT R7, R23, 0x7ff00000, RZ, 0xc0, !PT ;  /* 0x7ff0000017077812 */ /* 0x000fc800078ec0ff */
[CC--:B------:R-:W-:Y:S02]  /*4890*/  VIADDMNMX R8, R5.reuse, -R7.reuse, 0xb9600000, !PT ;  /* 0xb960000005087446 */ /* 0x0c0fe40007800907 */
[----:B------:R-:W-:Y:S02]  /*48a0*/  ISETP.GE.U32.AND P1, PT, R5, R7, PT ;  /* 0x000000070500720c */ /* 0x000fe40003f26070 */
[----:B------:R-:W-:Y:S02]  /*48b0*/  VIMNMX R8, PT, PT, R8, 0x46a00000, PT ;  /* 0x46a0000008087848 */ /* 0x000fe40003fe0100 */
[----:B------:R-:W-:-:S05]  /*48c0*/  SEL R6, R6, 0x63400000, !P1 ;  /* 0x6340000006067807 */ /* 0x000fca0004800000 */
[----:B------:R-:W-:Y:S02]  /*48d0*/  IMAD.IADD R6, R8, 0x1, -R6 ;  /* 0x0000000108067824 */ /* 0x000fe400078e0a06 */
[----:B------:R-:W-:Y:S02]  /*48e0*/  IMAD.MOV.U32 R8, RZ, RZ, RZ ;  /* 0x000000ffff087224 */ /* 0x000fe400078e00ff */
[----:B------:R-:W-:-:S06]  /*48f0*/  VIADD R9, R6, 0x7fe00000 ;  /* 0x7fe0000006097836 */ /* 0x000fcc0000000000 */
[----:B------:R-:W-:-:S10]  /*4900*/  DMUL R28, R32, R8 ;  /* 0x00000008201c7228 */ /* 0x000fd40000000000 */
[----:B------:R-:W-:-:S13]  /*4910*/  FSETP.GTU.AND P1, PT, |R29|, 1.469367938527859385e-39, PT ;  /* 0x001000001d00780b */ /* 0x000fda0003f2c200 */
[----:B------:R-:W-:Y:S05]  /*4920*/  @P1 BRA `(.L_x_39) ;  /* 0x0000000000a41947 */ /* 0x000fea0003800000 */
[----:B------:R-:W-:-:S06]  /*4930*/  DFMA R20, R32, -R20, R26 ;  /* 0x800000142014722b */ /* 0x000fcc000000001a */
[----:B------:R-:W-:-:S04]  /*4940*/  IMAD.MOV.U32 R20, RZ, RZ, RZ ;  /* 0x000000ffff147224 */ /* 0x000fc800078e00ff */
[C---:B------:R-:W-:Y:S02]  /*4950*/  FSETP.NEU.AND P1, PT, R21.reuse, RZ, PT ;  /* 0x000000ff1500720b */ /* 0x040fe40003f2d000 */
[----:B------:R-:W-:-:S04]  /*4960*/  LOP3.LUT R22, R21, 0x80000000, R23, 0x48, !PT ;  /* 0x8000000015167812 */ /* 0x000fc800078e4817 */
[----:B------:R-:W-:-:S07]  /*4970*/  LOP3.LUT R21, R22, R9, RZ, 0xfc, !PT ;  /* 0x0000000916157212 */ /* 0x000fce00078efcff */
[----:B------:R-:W-:Y:S05]  /*4980*/  @!P1 BRA `(.L_x_39) ;  /* 0x00000000008c9947 */ /* 0x000fea0003800000 */
[----:B------:R-:W-:Y:S01]  /*4990*/  IMAD.MOV R9, RZ, RZ, -R6 ;  /* 0x000000ffff097224 */ /* 0x000fe200078e0a06 */
[----:B------:R-:W-:Y:S01]  /*49a0*/  IADD3 R6, PT, PT, -R6, -0x43300000, RZ ;  /* 0xbcd0000006067810 */ /* 0x000fe20007ffe1ff */
[----:B------:R-:W-:-:S06]  /*49b0*/  IMAD.MOV.U32 R8, RZ, RZ, RZ ;  /* 0x000000ffff087224 */ /* 0x000fcc00078e00ff */
[----:B------:R-:W-:Y:S02]  /*49c0*/  DFMA R8, R28, -R8, R32 ;  /* 0x800000081c08722b */ /* 0x000fe40000000020 */
[----:B------:R-:W-:-:S08]  /*49d0*/  DMUL.RP R32, R32, R20 ;  /* 0x0000001420207228 */ /* 0x000fd00000008000 */
[----:B------:R-:W-:Y:S02]  /*49e0*/  FSETP.NEU.AND P1, PT, |R9|, R6, PT ;  /* 0x000000060900720b */ /* 0x000fe40003f2d200 */
[----:B------:R-:W-:Y:S02]  /*49f0*/  LOP3.LUT R22, R33, R22, RZ, 0x3c, !PT ;  /* 0x0000001621167212 */ /* 0x000fe400078e3cff */
[----:B------:R-:W-:Y:S02]  /*4a00*/  FSEL R28, R32, R28, !P1 ;  /* 0x0000001c201c7208 */ /* 0x000fe40004800000 */
[----:B------:R-:W-:-:S05]  /*4a10*/  FSEL R22, R22, R29, !P1 ;  /* 0x0000001d16167208 */ /* 0x000fca0004800000 */
[----:B------:R-:W-:Y:S01]  /*4a20*/  IMAD.MOV.U32 R29, RZ, RZ, R22 ;  /* 0x000000ffff1d7224 */ /* 0x000fe200078e0016 */
[----:B------:R-:W-:Y:S06]  /*4a30*/  BRA `(.L_x_39) ;  /* 0x0000000000607947 */ /* 0x000fec0003800000 */
.L_x_38:
[----:B------:R-:W-:-:S14]  /*4a40*/  DSETP.NAN.AND P1, PT, R24, R24, PT ;  /* 0x000000181800722a */ /* 0x000fdc0003f28000 */
[----:B------:R-:W-:Y:S05]  /*4a50*/  @P1 BRA `(.L_x_40) ;  /* 0x00000000004c1947 */ /* 0x000fea0003800000 */
[----:B------:R-:W-:-:S14]  /*4a60*/  DSETP.NAN.AND P1, PT, R22, R22, PT ;  /* 0x000000161600722a */ /* 0x000fdc0003f28000 */
[----:B------:R-:W-:Y:S05]  /*4a70*/  @P1 BRA `(.L_x_41) ;  /* 0x0000000000341947 */ /* 0x000fea0003800000 */
[----:B------:R-:W-:Y:S01]  /*4a80*/  ISETP.NE.AND P1, PT, R7, R8, PT ;  /* 0x000000080700720c */ /* 0x000fe20003f25270 */
[----:B------:R-:W-:Y:S02]  /*4a90*/  IMAD.MOV.U32 R28, RZ, RZ, 0x0 ;  /* 0x00000000ff1c7424 */ /* 0x000fe400078e00ff */
[----:B------:R-:W-:-:S10]  /*4aa0*/  IMAD.MOV.U32 R29, RZ, RZ, -0x80000 ;  /* 0xfff80000ff1d7424 */ /* 0x000fd400078e00ff */
[----:B------:R-:W-:Y:S05]  /*4ab0*/  @!P1 BRA `(.L_x_39) ;  /* 0x0000000000409947 */ /* 0x000fea0003800000 */
[----:B------:R-:W-:Y:S02]  /*4ac0*/  ISETP.NE.AND P1, PT, R7, 0x7ff00000, PT ;  /* 0x7ff000000700780c */ /* 0x000fe40003f25270 */
[----:B------:R-:W-:Y:S02]  /*4ad0*/  LOP3.LUT R22, R25, 0x80000000, R23, 0x48, !PT ;  /* 0x8000000019167812 */ /* 0x000fe400078e4817 */
[----:B------:R-:W-:-:S13]  /*4ae0*/  ISETP.EQ.OR P1, PT, R8, RZ, !P1 ;  /* 0x000000ff0800720c */ /* 0x000fda0004f22670 */
[----:B------:R-:W-:Y:S01]  /*4af0*/  @P1 LOP3.LUT R5, R22, 0x7ff00000, RZ, 0xfc, !PT ;  /* 0x7ff0000016051812 */ /* 0x000fe200078efcff */
[----:B------:R-:W-:Y:S02]  /*4b00*/  @!P1 IMAD.MOV.U32 R28, RZ, RZ, RZ ;  /* 0x000000ffff1c9224 */ /* 0x000fe400078e00ff */
[----:B------:R-:W-:Y:S02]  /*4b10*/  @!P1 IMAD.MOV.U32 R29, RZ, RZ, R22 ;  /* 0x000000ffff1d9224 */ /* 0x000fe400078e0016 */
[----:B------:R-:W-:Y:S02]  /*4b20*/  @P1 IMAD.MOV.U32 R28, RZ, RZ, RZ ;  /* 0x000000ffff1c1224 */ /* 0x000fe400078e00ff */
[----:B------:R-:W-:Y:S01]  /*4b30*/  @P1 IMAD.MOV.U32 R29, RZ, RZ, R5 ;  /* 0x000000ffff1d1224 */ /* 0x000fe200078e0005 */
[----:B------:R-:W-:Y:S06]  /*4b40*/  BRA `(.L_x_39) ;  /* 0x00000000001c7947 */ /* 0x000fec0003800000 */
.L_x_41:
[----:B------:R-:W-:-:S05]  /*4b50*/  LOP3.LUT R28, R23, 0x80000, RZ, 0xfc, !PT ;  /* 0x00080000171c7812 */ /* 0x000fca00078efcff */
[----:B------:R-:W-:Y:S02]  /*4b60*/  IMAD.MOV.U32 R29, RZ, RZ, R28 ;  /* 0x000000ffff1d7224 */ /* 0x000fe400078e001c */
[----:B------:R-:W-:Y:S01]  /*4b70*/  IMAD.MOV.U32 R28, RZ, RZ, R22 ;  /* 0x000000ffff1c7224 */ /* 0x000fe200078e0016 */
[----:B------:R-:W-:Y:S06]  /*4b80*/  BRA `(.L_x_39) ;  /* 0x00000000000c7947 */ /* 0x000fec0003800000 */
.L_x_40:
[----:B------:R-:W-:-:S05]  /*4b90*/  LOP3.LUT R28, R25, 0x80000, RZ, 0xfc, !PT ;  /* 0x00080000191c7812 */ /* 0x000fca00078efcff */
[----:B------:R-:W-:Y:S02]  /*4ba0*/  IMAD.MOV.U32 R29, RZ, RZ, R28 ;  /* 0x000000ffff1d7224 */ /* 0x000fe400078e001c */
[----:B------:R-:W-:-:S07]  /*4bb0*/  IMAD.MOV.U32 R28, RZ, RZ, R24 ;  /* 0x000000ffff1c7224 */ /* 0x000fce00078e0018 */
.L_x_39:
[----:B------:R-:W-:Y:S02]  /*4bc0*/  IMAD.MOV.U32 R8, RZ, RZ, R0 ;  /* 0x000000ffff087224 */ /* 0x000fe400078e0000 */
[----:B------:R-:W-:Y:S02]  /*4bd0*/  IMAD.MOV.U32 R9, RZ, RZ, 0x0 ;  /* 0x00000000ff097424 */ /* 0x000fe400078e00ff */
[----:B------:R-:W-:Y:S02]  /*4be0*/  IMAD.MOV.U32 R5, RZ, RZ, R28 ;  /* 0x000000ffff057224 */ /* 0x000fe400078e001c */
[----:B------:R-:W-:Y:S01]  /*4bf0*/  IMAD.MOV.U32 R6, RZ, RZ, R29 ;  /* 0x000000ffff067224 */ /* 0x000fe200078e001d */
[----:B------:R-:W-:Y:S06]  /*4c00*/  RET.REL.NODEC R8 `(_Z19updateKVCacheKernelPfPKfS1_S1_iif) ;  /* 0xffffffb008fc7950 */ /* 0x000fec0003c3ffff */
        .type           $_Z19updateKVCacheKernelPfPKfS1_S1_iif$__internal_accurate_pow,@function
        .size           $_Z19updateKVCacheKernelPfPKfS1_S1_iif$__internal_accurate_pow,(.L_x_115 - $_Z19updateKVCacheKernelPfPKfS1_S1_iif$__internal_accurate_pow)
$_Z19updateKVCacheKernelPfPKfS1_S1_iif$__internal_accurate_pow:
[----:B------:R-:W-:Y:S01]  /*4c10*/  ISETP.GT.U32.AND P1, PT, R7, 0xfffff, PT ;  /* 0x000fffff0700780c */ /* 0x000fe20003f24070 */
[----:B------:R-:W-:Y:S01]  /*4c20*/  IMAD.MOV.U32 R9, RZ, RZ, R7 ;  /* 0x000000ffff097224 */ /* 0x000fe200078e0007 */
[----:B------:R-:W-:Y:S01]  /*4c30*/  UMOV UR10, 0x7d2cafe2 ;  /* 0x7d2cafe2000a7882 */ /* 0x000fe20000000000 */
[----:B------:R-:W-:Y:S01]  /*4c40*/  IMAD.MOV.U32 R22, RZ, RZ, RZ ;  /* 0x000000ffff167224 */ /* 0x000fe200078e00ff */
[----:B------:R-:W-:Y:S01]  /*4c50*/  UMOV UR11, 0x3eb0f5ff ;  /* 0x3eb0f5ff000b7882 */ /* 0x000fe20000000000 */
[----:B------:R-:W-:Y:S01]  /*4c60*/  UMOV UR12, 0x3b39803f ;  /* 0x3b39803f000c7882 */ /* 0x000fe20000000000 */
[----:B------:R-:W-:-:S07]  /*4c70*/  UMOV UR13, 0x3c7abc9e ;  /* 0x3c7abc9e000d7882 */ /* 0x000fce0000000000 */
[----:B------:R-:W-:-:S10]  /*4c80*/  @!P1 DMUL R20, R8, 1.80143985094819840000e+16 ;  /* 0x4350000008149828 */ /* 0x000fd40000000000 */
[----:B------:R-:W-:Y:S02]  /*4c90*/  @!P1 IMAD.MOV.U32 R9, RZ, RZ, R21 ;  /* 0x000000ffff099224 */ /* 0x000fe400078e0015 */
[----:B------:R-:W-:-:S03]  /*4ca0*/  @!P1 IMAD.MOV.U32 R8, RZ, RZ, R20 ;  /* 0x000000ffff089224 */ /* 0x000fc600078e0014 */
[----:B------:R-:W-:Y:S01]  /*4cb0*/  LOP3.LUT R9, R9, 0x800fffff, RZ, 0xc0, !PT ;  /* 0x800fffff09097812 */ /* 0x000fe200078ec0ff */
[----:B------:R-:W-:-:S03]  /*4cc0*/  IMAD.MOV.U32 R24, RZ, RZ, R8 ;  /* 0x000000ffff187224 */ /* 0x000fc600078e0008 */
[----:B------:R-:W-:-:S04]  /*4cd0*/  LOP3.LUT R9, R9, 0x3ff00000, RZ, 0xfc, !PT ;  /* 0x3ff0000009097812 */ /* 0x000fc800078efcff */
[----:B------:R-:W-:Y:S01]  /*4ce0*/  ISETP.GE.U32.AND P2, PT, R9, 0x3ff6a09f, PT ;  /* 0x3ff6a09f0900780c */ /* 0x000fe20003f46070 */
[----:B------:R-:W-:-:S12]  /*4cf0*/  IMAD.MOV.U32 R25, RZ, RZ, R9 ;  /* 0x000000ffff197224 */ /* 0x000fd800078e0009 */
[----:B------:R-:W-:-:S04]  /*4d00*/  @P2 VIADD R8, R25, 0xfff00000 ;  /* 0xfff0000019082836 */ /* 0x000fc80000000000 */
[----:B------:R-:W-:-:S06]  /*4d10*/  @P2 IMAD.MOV.U32 R25, RZ, RZ, R8 ;  /* 0x000000ffff192224 */ /* 0x000fcc00078e0008 */
[C---:B------:R-:W-:Y:S02]  /*4d20*/  DADD R28, R24.reuse, 1 ;  /* 0x3ff00000181c7429 */ /* 0x040fe40000000000 */
[----:B------:R-:W-:-:S04]  /*4d30*/  DADD R8, R24, -1 ;  /* 0xbff0000018087429 */ /* 0x000fc80000000000 */
[----:B------:R-:W0:Y:S02]  /*4d40*/  MUFU.RCP64H R23, R29 ;  /* 0x0000001d00177308 */ /* 0x000e240000001800 */
[----:B0-----:R-:W-:-:S08]  /*4d50*/  DFMA R28, -R28, R22, 1 ;  /* 0x3ff000001c1c742b */ /* 0x001fd00000000116 */
[----:B------:R-:W-:-:S08]  /*4d60*/  DFMA R28, R28, R28, R28 ;  /* 0x0000001c1c1c722b */ /* 0x000fd0000000001c */
[----:B------:R-:W-:Y:S01]  /*4d70*/  DFMA R28, R22, R28, R22 ;  /* 0x0000001c161c722b */ /* 0x000fe20000000016 */
[----:B------:R-:W-:Y:S02]  /*4d80*/  IMAD.MOV.U32 R22, RZ, RZ, 0x41ad3b5a ;  /* 0x41ad3b5aff167424 */ /* 0x000fe400078e00ff */
[----:B------:R-:W-:-:S05]  /*4d90*/  IMAD.MOV.U32 R23, RZ, RZ, 0x3ed0f5d2 ;  /* 0x3ed0f5d2ff177424 */ /* 0x000fca00078e00ff */
[----:B------:R-:W-:-:S08]  /*4da0*/  DMUL R42, R8, R28 ;  /* 0x0000001c082a7228 */ /* 0x000fd00000000000 */
[----:B------:R-:W-:-:S08]  /*4db0*/  DFMA R42, R8, R28, R42 ;  /* 0x0000001c082a722b */ /* 0x000fd0000000002a */
[CC--:B------:R-:W-:Y:S02]  /*4dc0*/  DMUL R26, R42.reuse, R42.reuse ;  /* 0x0000002a2a1a7228 */ /* 0x0c0fe40000000000 */
[----:B------:R-:W-:-:S06]  /*4dd0*/  DMUL R30, R42, R42 ;  /* 0x0000002a2a1e7228 */ /* 0x000fcc0000000000 */
[----:B------:R-:W-:Y:S01]  /*4de0*/  DFMA R22, R26, UR10, R22 ;  /* 0x0000000a1a167c2b */ /* 0x000fe20008000016 */
[----:B------:R-:W-:Y:S01]  /*4df0*/  UMOV UR10, 0x75488a3f ;  /* 0x75488a3f000a7882 */ /* 0x000fe20000000000 */
[----:B------:R-:W-:-:S06]  /*4e00*/  UMOV UR11, 0x3ef3b20a ;  /* 0x3ef3b20a000b7882 */ /* 0x000fcc0000000000 */
[----:B------:R-:W-:Y:S01]  /*4e10*/  DFMA R24, R26, R22, UR10 ;  /* 0x0000000a1a187e2b */ /* 0x000fe20008000016 */
[----:B------:R-:W-:Y:S01]  /*4e20*/  UMOV UR10, 0xe4faecd5 ;  /* 0xe4faecd5000a7882 */ /* 0x000fe20000000000 */
[----:B------:R-:W-:Y:S01]  /*4e30*/  UMOV UR11, 0x3f1745cd ;  /* 0x3f1745cd000b7882 */ /* 0x000fe20000000000 */
[----:B------:R-:W-:-:S05]  /*4e40*/  DADD R22, R8, -R42 ;  /* 0x0000000008167229 */ /* 0x000fca000000082a */
[----:B------:R-:W-:Y:S01]  /*4e50*/  DFMA R24, R26, R24, UR10 ;  /* 0x0000000a1a187e2b */ /* 0x000fe20008000018 */
[----:B------:R-:W-:Y:S01]  /*4e60*/  UMOV UR10, 0x258a578b ;  /* 0x258a578b000a7882 */ /* 0x000fe20000000000 */
[----:B------:R-:W-:Y:S01]  /*4e70*/  UMOV UR11, 0x3f3c71c7 ;  /* 0x3f3c71c7000b7882 */ /* 0x000fe20000000000 */
[----:B------:R-:W-:-:S05]  /*4e80*/  DADD R22, R22, R22 ;  /* 0x0000000016167229 */ /* 0x000fca0000000016 */
[----:B------:R-:W-:Y:S01]  /*4e90*/  DFMA R24, R26, R24, UR10 ;  /* 0x0000000a1a187e2b */ /* 0x000fe20008000018 */
[----:B------:R-:W-:Y:S01]  /*4ea0*/  UMOV UR10, 0x9242b910 ;  /* 0x9242b910000a7882 */ /* 0x000fe20000000000 */
[----:B------:R-:W-:Y:S01]  /*4eb0*/  UMOV UR11, 0x3f624924 ;  /* 0x3f624924000b7882 */ /* 0x000fe20000000000 */
[----:B------:R-:W-:-:S05]  /*4ec0*/  DFMA R22, R8, -R42, R22 ;  /* 0x8000002a0816722b */ /* 0x000fca0000000016 */
[----:B------:R-:W-:Y:S01]  /*4ed0*/  DFMA R24, R26, R24, UR10 ;  /* 0x0000000a1a187e2b */ /* 0x000fe20008000018 */
[----:B------:R-:W-:Y:S01]  /*4ee0*/  UMOV UR10, 0x99999dfb ;  /* 0x99999dfb000a7882 */ /* 0x000fe20000000000 */
[----:B------:R-:W-:Y:S01]  /*4ef0*/  UMOV UR11, 0x3f899999 ;  /* 0x3f899999000b7882 */ /* 0x000fe20000000000 */
[----:B------:R-:W-:Y:S02]  /*4f00*/  DMUL R22, R28, R22 ;  /* 0x000000161c167228 */ /* 0x000fe40000000000 */
[----:B------:R-:W-:-:S03]  /*4f10*/  DFMA R28, R42, R42, -R30 ;  /* 0x0000002a2a1c722b */ /* 0x000fc6000000081e */
[----:B------:R-:W-:Y:S01]  /*4f20*/  DFMA R24, R26, R24, UR10 ;  /* 0x0000000a1a187e2b */ /* 0x000fe20008000018 */
[----:B------:R-:W-:Y:S01]  /*4f30*/  UMOV UR10, 0x55555555 ;  /* 0x55555555000a7882 */ /* 0x000fe20000000000 */
[----:B------:R-:W-:-:S06]  /*4f40*/  UMOV UR11, 0x3fb55555 ;  /* 0x3fb55555000b7882 */ /* 0x000fcc0000000000 */
[----:B------:R-:W-:-:S08]  /*4f50*/  DFMA R40, R26, R24, UR10 ;  /* 0x0000000a1a287e2b */ /* 0x000fd00008000018 */
[----:B------:R-:W-:Y:S01]  /*4f60*/  DADD R8, -R40, UR10 ;  /* 0x0000000a28087e29 */ /* 0x000fe20008000100 */
[----:B------:R-:W-:Y:S01]  /*4f70*/  UMOV UR10, 0xb9e7b0 ;  /* 0x00b9e7b0000a7882 */ /* 0x000fe20000000000 */
[----:B------:R-:W-:-:S06]  /*4f80*/  UMOV UR11, 0x3c46a4cb ;  /* 0x3c46a4cb000b7882 */ /* 0x000fcc0000000000 */
[----:B------:R-:W-:Y:S02]  /*4f90*/  DFMA R8, R26, R24, R8 ;  /* 0x000000181a08722b */ /* 0x000fe40000000008 */
[----:B------:R-:W-:Y:S01]  /*4fa0*/  DMUL R24, R42, R30 ;  /* 0x0000001e2a187228 */ /* 0x000fe20000000000 */
[----:B------:R-:W-:Y:S02]  /*4fb0*/  VIADD R27, R23, 0x100000 ;  /* 0x00100000171b7836 */ /* 0x000fe40000000000 */
[----:B------:R-:W-:-:S03]  /*4fc0*/  IMAD.MOV.U32 R26, RZ, RZ, R22 ;  /* 0x000000ffff1a7224 */ /* 0x000fc600078e0016 */
[----:B------:R-:W-:Y:S01]  /*4fd0*/  DADD R32, R8, -UR10 ;  /* 0x8000000a08207e29 */ /* 0x000fe20008000000 */
[----:B------:R-:W-:Y:S01]  /*4fe0*/  UMOV UR10, 0x80000000 ;  /* 0x80000000000a7882 */ /* 0x000fe20000000000 */
[C---:B------:R-:W-:Y:S01]  /*4ff0*/  DFMA R8, R42.reuse, R30, -R24 ;  /* 0x0000001e2a08722b */ /* 0x040fe20000000818 */
[----:B------:R-:W-:Y:S01]  /*5000*/  UMOV UR11, 0x43300000 ;  /* 0x43300000000b7882 */ /* 0x000fe20000000000 */
[----:B------:R-:W-:-:S06]  /*5010*/  DFMA R28, R42, R26, R28 ;  /* 0x0000001a2a1c722b */ /* 0x000fcc000000001c */
[----:B------:R-:W-:Y:S02]  /*5020*/  DFMA R30, R22, R30, R8 ;  /* 0x0000001e161e722b */ /* 0x000fe40000000008 */
[----:B------:R-:W-:-:S06]  /*5030*/  DADD R8, R40, R32 ;  /* 0x0000000028087229 */ /* 0x000fcc0000000020 */
[----:B------:R-:W-:Y:S02]  /*5040*/  DFMA R28, R42, R28, R30 ;  /* 0x0000001c2a1c722b */ /* 0x000fe4000000001e */
[----:B------:R-:W-:Y:S02]  /*5050*/  DMUL R26, R8, R24 ;  /* 0x00000018081a7228 */ /* 0x000fe40000000000 */
[----:B------:R-:W-:-:S06]  /*5060*/  DADD R40, R40, -R8 ;  /* 0x0000000028287229 */ /* 0x000fcc0000000808 */
[----:B------:R-:W-:Y:S02]  /*5070*/  DFMA R30, R8, R24, -R26 ;  /* 0x00000018081e722b */ /* 0x000fe4000000081a */
[----:B------:R-:W-:-:S06]  /*5080*/  DADD R40, R32, R40 ;  /* 0x0000000020287229 */ /* 0x000fcc0000000028 */
[----:B------:R-:W-:-:S08]  /*5090*/  DFMA R28, R8, R28, R30 ;  /* 0x0000001c081c722b */ /* 0x000fd0000000001e */
[----:B------:R-:W-:-:S08]  /*50a0*/  DFMA R28, R40, R24, R28 ;  /* 0x00000018281c722b */ /* 0x000fd0000000001c */
[----:B------:R-:W-:-:S08]  /*50b0*/  DADD R8, R26, R28 ;  /* 0x000000001a087229 */ /* 0x000fd0000000001c */
[--C-:B------:R-:W-:Y:S02]  /*50c0*/  DADD R24, R42, R8.reuse ;  /* 0x000000002a187229 */ /* 0x100fe40000000008 */
[----:B------:R-:W-:-:S06]  /*50d0*/  DADD R26, R26, -R8 ;  /* 0x000000001a1a7229 */ /* 0x000fcc0000000808 */
[----:B------:R-:W-:Y:S02]  /*50e0*/  DADD R42, R42, -R24 ;  /* 0x000000002a2a7229 */ /* 0x000fe40000000818 */
[----:B------:R-:W-:-:S06]  /*50f0*/  DADD R26, R28, R26 ;  /* 0x000000001c1a7229 */ /* 0x000fcc000000001a */
[----:B------:R-:W-:Y:S01]  /*5100*/  DADD R42, R8, R42 ;  /* 0x00000000082a7229 */ /* 0x000fe2000000002a */
[----:B------:R-:W-:Y:S02]  /*5110*/  SHF.R.U32.HI R8, RZ, 0x14, R7 ;  /* 0x00000014ff087819 */ /* 0x000fe40000011607 */
[----:B------:R-:W-:Y:S01]  /*5120*/  @!P1 LEA.HI R8, R21, 0xffffffca, RZ, 0xc ;  /* 0xffffffca15089811 */ /* 0x000fe200078f60ff */
[----:B------:R-:W-:-:S04]  /*5130*/  IMAD.MOV.U32 R21, RZ, RZ, 0x43300000 ;  /* 0x43300000ff157424 */ /* 0x000fc800078e00ff */
[----:B------:R-:W-:Y:S01]  /*5140*/  DADD R26, R26, R42 ;  /* 0x000000001a1a7229 */ /* 0x000fe2000000002a */
[C---:B------:R-:W-:Y:S02]  /*5150*/  VIADD R7, R8.reuse, 0xfffffc01 ;  /* 0xfffffc0108077836 */ /* 0x040fe40000000000 */
[----:B------:R-:W-:-:S05]  /*5160*/  @P2 VIADD R7, R8, 0xfffffc02 ;  /* 0xfffffc0208072836 */ /* 0x000fca0000000000 */
[----:B------:R-:W-:Y:S01]  /*5170*/  DADD R22, R22, R26 ;  /* 0x0000000016167229 */ /* 0x000fe2000000001a */
[----:B------:R-:W-:-:S06]  /*5180*/  LOP3.LUT R20, R7, 0x80000000, RZ, 0x3c, !PT ;  /* 0x8000000007147812 */ /* 0x000fcc00078e3cff */
[----:B------:R-:W-:Y:S01]  /*5190*/  DADD R20, R20, -UR10 ;  /* 0x8000000a14147e29 */ /* 0x000fe20008000000 */
[----:B------:R-:W-:Y:S01]  /*51a0*/  UMOV UR10, 0xfefa39ef ;  /* 0xfefa39ef000a7882 */ /* 0x000fe20000000000 */
[----:B------:R-:W-:Y:S01]  /*51b0*/  DADD R26, R24, R22 ;  /* 0x00000000181a7229 */ /* 0x000fe20000000016 */
[----:B------:R-:W-:-:S07]  /*51c0*/  UMOV UR11, 0x3fe62e42 ;  /* 0x3fe62e42000b7882 */ /* 0x000fce0000000000 */
[--C-:B------:R-:W-:Y:S02]  /*51d0*/  DFMA R8, R20, UR10, R26.reuse ;  /* 0x0000000a14087c2b */ /* 0x100fe4000800001a */
[----:B------:R-:W-:-:S06]  /*51e0*/  DADD R28, R24, -R26 ;  /* 0x00000000181c7229 */ /* 0x000fcc000000081a */
[----:B------:R-:W-:Y:S02]  /*51f0*/  DFMA R24, R20, -UR10, R8 ;  /* 0x8000000a14187c2b */ /* 0x000fe40008000008 */
[----:B------:R-:W-:Y:S01]  /*5200*/  DADD R28, R22, R28 ;  /* 0x00000000161c7229 */ /* 0x000fe2000000001c */
[----:B------:R-:W-:Y:S02]  /*5210*/  IMAD.MOV.U32 R23, RZ, RZ, R5 ;  /* 0x000000ffff177224 */ /* 0x000fe400078e0005 */
[----:B------:R-:W-:-:S03]  /*5220*/  IMAD.MOV.U32 R22, RZ, RZ, R6 ;  /* 0x000000ffff167224 */ /* 0x000fc600078e0006 */
[----:B------:R-:W-:Y:S01]  /*5230*/  DADD R24, -R26, R24 ;  /* 0x000000001a187229 */ /* 0x000fe20000000118 */
[C---:B------:R-:W-:Y:S01]  /*5240*/  IMAD.SHL.U32 R6, R23.reuse, 0x2, RZ ;  /* 0x0000000217067824 */ /* 0x040fe200078e00ff */
[----:B------:R-:W-:-:S04]  /*5250*/  LOP3.LUT R5, R23, 0xff0fffff, RZ, 0xc0, !PT ;  /* 0xff0fffff17057812 */ /* 0x000fc800078ec0ff */
[----:B------:R-:W-:Y:S02]  /*5260*/  ISETP.GT.U32.AND P1, PT, R6, -0x2000001, PT ;  /* 0xfdffffff0600780c */ /* 0x000fe40003f24070 */
[----:B------:R-:W-:Y:S02]  /*5270*/  DADD R24, R28, -R24 ;  /* 0x000000001c187229 */ /* 0x000fe40000000818 */
[----:B------:R-:W-:-:S06]  /*5280*/  SEL R23, R5, R23, P1 ;  /* 0x0000001705177207 */ /* 0x000fcc0000800000 */
[----:B------:R-:W-:-:S08]  /*5290*/  DFMA R20, R20, UR12, R24 ;  /* 0x0000000c14147c2b */ /* 0x000fd00008000018 */
[----:B------:R-:W-:-:S08]  /*52a0*/  DADD R24, R8, R20 ;  /* 0x0000000008187229 */ /* 0x000fd00000000014 */
[----:B------:R-:W-:Y:S02]  /*52b0*/  DADD R8, R8, -R24 ;  /* 0x0000000008087229 */ /* 0x000fe40000000818 */
[----:B------:R-:W-:-:S06]  /*52c0*/  DMUL R6, R24, R22 ;  /* 0x0000001618067228 */ /* 0x000fcc0000000000 */
[----:B------:R-:W-:Y:S02]  /*52d0*/  DADD R20, R20, R8 ;  /* 0x0000000014147229 */ /* 0x000fe40000000008 */
[----:B------:R-:W-:-:S08]  /*52e0*/  DFMA R24, R24, R22, -R6 ;  /* 0x000000161818722b */ /* 0x000fd00000000806 */
[----:B------:R-:W-:Y:S01]  /*52f0*/  DFMA R20, R20, R22, R24 ;  /* 0x000000161414722b */ /* 0x000fe20000000018 */
[----:B------:R-:W-:Y:S02]  /*5300*/  IMAD.MOV.U32 R22, RZ, RZ, 0x652b82fe ;  /* 0x652b82feff167424 */ /* 0x000fe400078e00ff */
[----:B------:R-:W-:-:S05]  /*5310*/  IMAD.MOV.U32 R23, RZ, RZ, 0x3ff71547 ;  /* 0x3ff71547ff177424 */ /* 0x000fca00078e00ff */
[----:B------:R-:W-:-:S08]  /*5320*/  DADD R24, R6, R20 ;  /* 0x0000000006187229 */ /* 0x000fd00000000014 */
[----:B------:R-:W-:Y:S02]  /*5330*/  DFMA R22, R24, R22, 6.75539944105574400000e+15 ;  /* 0x433800001816742b */ /* 0x000fe40000000016 */
[----:B------:R-:W-:Y:S01]  /*5340*/  FSETP.GEU.AND P1, PT, |R25|, 4.1917929649353027344, PT ;  /* 0x4086232b1900780b */ /* 0x000fe20003f2e200 */
[----:B------:R-:W-:-:S05]  /*5350*/  DADD R6, R6, -R24 ;  /* 0x0000000006067229 */ /* 0x000fca0000000818 */
[----:B------:R-:W-:-:S03]  /*5360*/  DADD R8, R22, -6.75539944105574400000e+15 ;  /* 0xc338000016087429 */ /* 0x000fc60000000000 */
[----:B------:R-:W-:-:S05]  /*5370*/  DADD R20, R20, R6 ;  /* 0x0000000014147229 */ /* 0x000fca0000000006 */
[----:B------:R-:W-:Y:S01]  /*5380*/  DFMA R26, R8, -UR10, R24 ;  /* 0x8000000a081a7c2b */ /* 0x000fe20008000018 */
[----:B------:R-:W-:Y:S01]  /*5390*/  UMOV UR10, 0x3b39803f ;  /* 0x3b39803f000a7882 */ /* 0x000fe20000000000 */
[----:B------:R-:W-:-:S06]  /*53a0*/  UMOV UR11, 0x3c7abc9e ;  /* 0x3c7abc9e000b7882 */ /* 0x000fcc0000000000 */
[----:B------:R-:W-:Y:S01]  /*53b0*/  DFMA R26, R8, -UR10, R26 ;  /* 0x8000000a081a7c2b */ /* 0x000fe2000800001a */
[----:B------:R-:W-:Y:S01]  /*53c0*/  UMOV UR10, 0x69ce2bdf ;  /* 0x69ce2bdf000a7882 */ /* 0x000fe20000000000 */
[----:B------:R-:W-:Y:S01]  /*53d0*/  IMAD.MOV.U32 R8, RZ, RZ, -0x35dec16 ;  /* 0xfca213eaff087424 */ /* 0x000fe200078e00ff */
[----:B------:R-:W-:Y:S01]  /*53e0*/  UMOV UR11, 0x3e5ade15 ;  /* 0x3e5ade15000b7882 */ /* 0x000fe20000000000 */
[----:B------:R-:W-:-:S06]  /*53f0*/  IMAD.MOV.U32 R9, RZ, RZ, 0x3e928af3 ;  /* 0x3e928af3ff097424 */ /* 0x000fcc00078e00ff */
[----:B------:R-:W-:Y:S01]  /*5400*/  DFMA R8, R26, UR10, R8 ;  /* 0x0000000a1a087c2b */ /* 0x000fe20008000008 */
[----:B------:R-:W-:Y:S01]  /*5410*/  UMOV UR10, 0x62401315 ;  /* 0x62401315000a7882 */ /* 0x000fe20000000000 */
[----:B------:R-:W-:-:S06]  /*5420*/  UMOV UR11, 0x3ec71dee ;  /* 0x3ec71dee000b7882 */ /* 0x000fcc0000000000 */
[----:B------:R-:W-:Y:S01]  /*5430*/  DFMA R8, R26, R8, UR10 ;  /* 0x0000000a1a087e2b */ /* 0x000fe20008000008 */
        /* <DEDUP_REMOVED lines=20> */
[----:B------:R-:W-:-:S08]  /*5580*/  DFMA R8, R26, R8, UR10 ;  /* 0x0000000a1a087e2b */ /* 0x000fd00008000008 */
[----:B------:R-:W-:-:S08]  /*5590*/  DFMA R8, R26, R8, 1 ;  /* 0x3ff000001a08742b */ /* 0x000fd00000000008 */
[----:B------:R-:W-:-:S10]  /*55a0*/  DFMA R8, R26, R8, 1 ;  /* 0x3ff000001a08742b */ /* 0x000fd40000000008 */
[----:B------:R-:W-:Y:S02]  /*55b0*/  IMAD R7, R22, 0x100000, R9 ;  /* 0x0010000016077824 */ /* 0x000fe400078e0209 */
[----:B------:R-:W-:Y:S01]  /*55c0*/  IMAD.MOV.U32 R6, RZ, RZ, R8 ;  /* 0x000000ffff067224 */ /* 0x000fe200078e0008 */
[----:B------:R-:W-:Y:S06]  /*55d0*/  @!P1 BRA `(.L_x_42) ;  /* 0x0000000000389947 */ /* 0x000fec0003800000 */
[----:B------:R-:W-:Y:S01]  /*55e0*/  FSETP.GEU.AND P2, PT, |R25|, 4.2275390625, PT ;  /* 0x408748001900780b */ /* 0x000fe20003f4e200 */
[C---:B------:R-:W-:Y:S02]  /*55f0*/  DADD R6, R24.reuse, +INF ;  /* 0x7ff0000018067429 */ /* 0x040fe40000000000 */
[----:B------:R-:W-:-:S08]  /*5600*/  DSETP.GEU.AND P1, PT, R24, RZ, PT ;  /* 0x000000ff1800722a */ /* 0x000fd00003f2e000 */
[----:B------:R-:W-:Y:S02]  /*5610*/  FSEL R6, R6, RZ, P1 ;  /* 0x000000ff06067208 */ /* 0x000fe40000800000 */
[----:B------:R-:W-:Y:S01]  /*5620*/  FSEL R7, R7, RZ, P1 ;  /* 0x000000ff07077208 */ /* 0x000fe20000800000 */
[----:B------:R-:W-:Y:S06]  /*5630*/  @P2 BRA `(.L_x_42) ;  /* 0x0000000000202947 */ /* 0x000fec0003800000 */
[----:B------:R-:W-:-:S04]  /*5640*/  LEA.HI R6, R22, R22, RZ, 0x1 ;  /* 0x0000001616067211 */ /* 0x000fc800078f08ff */
[----:B------:R-:W-:-:S05]  /*5650*/  SHF.R.S32.HI R6, RZ, 0x1, R6 ;  /* 0x00000001ff067819 */ /* 0x000fca0000011406 */
[----:B------:R-:W-:Y:S02]  /*5660*/  IMAD.IADD R5, R22, 0x1, -R6 ;  /* 0x0000000116057824 */ /* 0x000fe400078e0a06 */
[----:B------:R-:W-:Y:S02]  /*5670*/  IMAD R7, R6, 0x100000, R9 ;  /* 0x0010000006077824 */ /* 0x000fe400078e0209 */
[----:B------:R-:W-:Y:S01]  /*5680*/  IMAD.MOV.U32 R6, RZ, RZ, R8 ;  /* 0x000000ffff067224 */ /* 0x000fe200078e0008 */
[----:B------:R-:W-:Y:S01]  /*5690*/  LEA R9, R5, 0x3ff00000, 0x14 ;  /* 0x3ff0000005097811 */ /* 0x000fe200078ea0ff */
[----:B------:R-:W-:-:S06]  /*56a0*/  IMAD.MOV.U32 R8, RZ, RZ, RZ ;  /* 0x000000ffff087224 */ /* 0x000fcc00078e00ff */
[----:B------:R-:W-:-:S11]  /*56b0*/  DMUL R6, R6, R8 ;  /* 0x0000000806067228 */ /* 0x000fd60000000000 */
.L_x_42:
[----:B------:R-:W-:Y:S01]  /*56c0*/  DFMA R20, R20, R6, R6 ;  /* 0x000000061414722b */ /* 0x000fe20000000006 */
[----:B------:R-:W-:Y:S01]  /*56d0*/  IMAD.MOV.U32 R8, RZ, RZ, R0 ;  /* 0x000000ffff087224 */ /* 0x000fe200078e0000 */
[----:B------:R-:W-:Y:S01]  /*56e0*/  DSETP.NEU.AND P1, PT, |R6|, +INF , PT ;  /* 0x7ff000000600742a */ /* 0x000fe20003f2d200 */
[----:B------:R-:W-:-:S07]  /*56f0*/  IMAD.MOV.U32 R9, RZ, RZ, 0x0 ;  /* 0x00000000ff097424 */ /* 0x000fce00078e00ff */
[----:B------:R-:W-:Y:S02]  /*5700*/  FSEL R6, R6, R20, !P1 ;  /* 0x0000001406067208 */ /* 0x000fe40004800000 */
[----:B------:R-:W-:Y:S01]  /*5710*/  FSEL R5, R7, R21, !P1 ;  /* 0x0000001507057208 */ /* 0x000fe20004800000 */
[----:B------:R-:W-:Y:S06]  /*5720*/  RET.REL.NODEC R8 `(_Z19updateKVCacheKernelPfPKfS1_S1_iif) ;  /* 0xffffffa808347950 */ /* 0x000fec0003c3ffff */
.L_x_43:
[----:B------:R-:W-:-:S00]  /*5730*/  BRA `(.L_x_43) ;  /* 0xfffffffc00fc7947 */ /* 0x000fc0000383ffff */
[----:B------:R-:W-:-:S00]  /*5740*/  NOP ;  /* 0x0000000000007918 */ /* 0x000fc00000000000 */
        /* <DEDUP_REMOVED lines=11> */
.L_x_115:


//--------------------- .text._Z16addOutputsKernelPfPKfS1_i --------------------------
	.section	.text._Z16addOutputsKernelPfPKfS1_i,"ax",@progbits
	.align	128
        .global         _Z16addOutputsKernelPfPKfS1_i
        .type           _Z16addOutputsKernelPfPKfS1_i,@function
        .size           _Z16addOutputsKernelPfPKfS1_i,(.L_x_119 - _Z16addOutputsKernelPfPKfS1_i)
        .other          _Z16addOutputsKernelPfPKfS1_i,@"STO_CUDA_ENTRY STV_DEFAULT"
_Z16addOutputsKernelPfPKfS1_i:
.text._Z16addOutputsKernelPfPKfS1_i:
[----:B------:R-:W-:Y:S01]  /*0000*/  LDC R1, c[0x0][0x37c] ;  /* 0x0000df00ff017b82 */ /* 0x000fe20000000800 */
[----:B------:R-:W0:Y:S07]  /*0010*/  S2R R0, SR_TID.X ;  /* 0x0000000000007919 */ /* 0x000e2e0000002100 */
[----:B------:R-:W0:Y:S01]  /*0020*/  S2UR UR4, SR_CTAID.X ;  /* 0x00000000000479c3 */ /* 0x000e220000002500 */
[----:B------:R-:W1:Y:S07]  /*0030*/  LDCU UR5, c[0x0][0x398] ;  /* 0x00007300ff0577ac */ /* 0x000e6e0008000800 */
[----:B------:R-:W0:Y:S02]  /*0040*/  LDC R9, c[0x0][0x360] ;  /* 0x0000d800ff097b82 */ /* 0x000e240000000800 */
[----:B0-----:R-:W-:-:S05]  /*0050*/  IMAD R9, R9, UR4, R0 ;  /* 0x0000000409097c24 */ /* 0x001fca000f8e0200 */
[----:B-1----:R-:W-:-:S13]  /*0060*/  ISETP.GE.AND P0, PT, R9, UR5, PT ;  /* 0x0000000509007c0c */ /* 0x002fda000bf06270 */
[----:B------:R-:W-:Y:S05]  /*0070*/  @P0 EXIT ;  /* 0x000000000000094d */ /* 0x000fea0003800000 */
[----:B------:R-:W0:Y:S01]  /*0080*/  LDC.64 R2, c[0x0][0x388] ;  /* 0x0000e200ff027b82 */ /* 0x000e220000000a00 */
[----:B------:R-:W1:Y:S07]  /*0090*/  LDCU.64 UR4, c[0x0][0x358] ;  /* 0x00006b00ff0477ac */ /* 0x000e6e0008000a00 */
[----:B------:R-:W2:Y:S08]  /*00a0*/  LDC.64 R4, c[0x0][0x390] ;  /* 0x0000e400ff047b82 */ /* 0x000eb00000000a00 */
[----:B------:R-:W3:Y:S01]  /*00b0*/  LDC.64 R6, c[0x0][0x380] ;  /* 0x0000e000ff067b82 */ /* 0x000ee20000000a00 */
[----:B0-----:R-:W-:-:S06]  /*00c0*/  IMAD.WIDE R2, R9, 0x4, R2 ;  /* 0x0000000409027825 */ /* 0x001fcc00078e0202 */
[----:B-1----:R-:W4:Y:S01]  /*00d0*/  LDG.E R2, desc[UR4][R2.64] ;  /* 0x0000000402027981 */ /* 0x002f22000c1e1900 */
[----:B--2---:R-:W-:-:S06]  /*00e0*/  IMAD.WIDE R4, R9, 0x4, R4 ;  /* 0x0000000409047825 */ /* 0x004fcc00078e0204 */
[----:B------:R-:W4:Y:S01]  /*00f0*/  LDG.E R5, desc[UR4][R4.64] ;  /* 0x0000000404057981 */ /* 0x000f22000c1e1900 */
[----:B---3--:R-:W-:-:S04]  /*0100*/  IMAD.WIDE R6, R9, 0x4, R6 ;  /* 0x0000000409067825 */ /* 0x008fc800078e0206 */
[----:B----4-:R-:W-:-:S05]  /*0110*/  FADD R9, R2, R5 ;  /* 0x0000000502097221 */ /* 0x010fca0000000000 */
[----:B------:R-:W-:Y:S01]  /*0120*/  STG.E desc[UR4][R6.64], R9 ;  /* 0x0000000906007986 */ /* 0x000fe2000c101904 */
[----:B------:R-:W-:Y:S05]  /*0130*/  EXIT ;  /* 0x000000000000794d */ /* 0x000fea0003800000 */
.L_x_44:
        /* <DEDUP_REMOVED lines=12> */
.L_x_119:


//--------------------- .text._Z25interBlockAttentionKernelPKfS0_S0_Pfiii --------------------------
	.section	.text._Z25interBlockAttentionKernelPKfS0_S0_Pfiii,"ax",@progbits
	.align	128
        .global         _Z25interBlockAttentionKernelPKfS0_S0_Pfiii
        .type           _Z25interBlockAttentionKernelPKfS0_S0_Pfiii,@function
        .size           _Z25interBlockAttentionKernelPKfS0_S0_Pfiii,(.L_x_120 - _Z25interBlockAttentionKernelPKfS0_S0_Pfiii)
        .other          _Z25interBlockAttentionKernelPKfS0_S0_Pfiii,@"STO_CUDA_ENTRY STV_DEFAULT"
_Z25interBlockAttentionKernelPKfS0_S0_Pfiii:
.text._Z25interBlockAttentionKernelPKfS0_S0_Pfiii:
[----:B------:R-:W-:Y:S01]  /*0000*/  LDC R1, c[0x0][0x37c] ;  /* 0x0000df00ff017b82 */ /* 0x000fe20000000800 */
[----:B------:R-:W0:Y:S01]  /*0010*/  S2R R5, SR_TID.X ;  /* 0x0000000000057919 */ /* 0x000e220000002100 */
[----:B------:R-:W0:Y:S02]  /*0020*/  LDCU UR4, c[0x0][0x3a0] ;  /* 0x00007400ff0477ac */ /* 0x000e240008000800 */
[----:B0-----:R-:W-:-:S13]  /*0030*/  ISETP.GE.AND P0, PT, R5, UR4, PT ;  /* 0x0000000405007c0c */ /* 0x001fda000bf06270 */
[----:B------:R-:W-:Y:S05]  /*0040*/  @P0 EXIT ;  /* 0x000000000000094d */ /* 0x000fea0003800000 */
[----:B------:R-:W0:Y:S01]  /*0050*/  S2R R0, SR_CTAID.X ;  /* 0x0000000000007919 */ /* 0x000e220000002500 */
[----:B------:R-:W1:Y:S01]  /*0060*/  LDC R7, c[0x0][0x3a4] ;  /* 0x0000e900ff077b82 */ /* 0x000e620000000800 */
[----:B------:R-:W2:Y:S01]  /*0070*/  LDCU UR5, c[0x0][0x3a8] ;  /* 0x00007500ff0577ac */ /* 0x000ea20008000800 */
[----:B-1----:R-:W-:Y:S01]  /*0080*/  ISETP.GE.AND P0, PT, R7, 0x1, PT ;  /* 0x000000010700780c */ /* 0x002fe20003f06270 */
[----:B0-----:R-:W-:-:S05]  /*0090*/  IMAD R0, R0, UR4, R5 ;  /* 0x0000000400007c24 */ /* 0x001fca000f8e0205 */
[----:B--2---:R-:W-:-:S13]  /*00a0*/  ISETP.GE.OR P0, PT, R0, UR5, !P0 ;  /* 0x0000000500007c0c */ /* 0x004fda000c706670 */
[----:B------:R-:W-:Y:S05]  /*00b0*/  @P0 EXIT ;  /* 0x000000000000094d */ /* 0x000fea0003800000 */
[----:B------:R-:W0:Y:S01]  /*00c0*/  LDC.64 R2, c[0x0][0x390] ;  /* 0x0000e400ff027b82 */ /* 0x000e220000000a00 */
[----:B------:R-:W1:Y:S01]  /*00d0*/  LDCU.64 UR6, c[0x0][0x388] ;  /* 0x00007100ff0677ac */ /* 0x000e620008000a00 */
[----:B------:R-:W-:Y:S01]  /*00e0*/  LOP3.LUT R16, R7, 0x7, RZ, 0xc0, !PT ;  /* 0x0000000707107812 */ /* 0x000fe200078ec0ff */
[----:B------:R-:W-:Y:S01]  /*00f0*/  IMAD R5, R5, UR4, R5 ;  /* 0x0000000405057c24 */ /* 0x000fe2000f8e0205 */
[----:B------:R-:W-:Y:S01]  /*0100*/  LOP3.LUT R13, R7, 0xf, RZ, 0xc0, !PT ;  /* 0x0000000f070d7812 */ /* 0x000fe200078ec0ff */
[----:B------:R-:W2:Y:S01]  /*0110*/  LDCU.64 UR8, c[0x0][0x358] ;  /* 0x00006b00ff0877ac */ /* 0x000ea20008000a00 */
[----:B------:R-:W-:Y:S02]  /*0120*/  IADD3 R6, PT, PT, R16, -0x1, RZ ;  /* 0xffffffff10067810 */ /* 0x000fe40007ffe0ff */
[----:B------:R-:W-:Y:S01]  /*0130*/  IADD3 R4, PT, PT, R13, -0x1, RZ ;  /* 0xffffffff0d047810 */ /* 0x000fe20007ffe0ff */
[----:B------:R-:W-:Y:S01]  /*0140*/  UMOV UR4, URZ ;  /* 0x000000ff00047c82 */ /* 0x000fe20008000000 */
[----:B------:R-:W-:-:S02]  /*0150*/  ISETP.GE.U32.AND P2, PT, R6, 0x3, PT ;  /* 0x000000030600780c */ /* 0x000fc40003f46070 */
[C---:B------:R-:W-:Y:S02]  /*0160*/  LOP3.LUT R6, R7.reuse, 0x7ffffff0, RZ, 0xc0, !PT ;  /* 0x7ffffff007067812 */ /* 0x040fe400078ec0ff */
[----:B------:R-:W-:Y:S02]  /*0170*/  ISETP.GE.U32.AND P1, PT, R4, 0x7, PT ;  /* 0x000000070400780c */ /* 0x000fe40003f26070 */
[----:B------:R-:W-:Y:S02]  /*0180*/  LOP3.LUT R7, R7, 0x3, RZ, 0xc0, !PT ;  /* 0x0000000307077812 */ /* 0x000fe400078ec0ff */
[----:B------:R-:W-:Y:S01]  /*0190*/  IADD3 R8, PT, PT, -R6, RZ, RZ ;  /* 0x000000ff06087210 */ /* 0x000fe20007ffe1ff */
[----:B-1----:R-:W-:-:S04]  /*01a0*/  UIADD3 UR5, UP0, UPT, UR6, 0x20, URZ ;  /* 0x0000002006057890 */ /* 0x002fc8000ff1e0ff */
[----:B------:R-:W-:Y:S01]  /*01b0*/  UIADD3.X UR6, UPT, UPT, URZ, UR7, URZ, UP0, !UPT ;  /* 0x00000007ff067290 */ /* 0x000fe200087fe4ff */
[----:B0-2---:R-:W-:-:S11]  /*01c0*/  IMAD.WIDE.U32 R2, R5, 0x4, R2 ;  /* 0x0000000405027825 */ /* 0x005fd600078e0002 */
.L_x_50:
[----:B0-----:R-:W0:Y:S01]  /*01d0*/  LDC R15, c[0x0][0x3a4] ;  /* 0x0000e900ff0f7b82 */ /* 0x001e220000000800 */
[----:B------:R-:W2:Y:S07]  /*01e0*/  LDG.E R11, desc[UR8][R2.64] ;  /* 0x00000008020b7981 */ /* 0x000eae000c1e1900 */
[----:B------:R-:W1:Y:S01]  /*01f0*/  LDC.64 R4, c[0x0][0x380] ;  /* 0x0000e000ff047b82 */ /* 0x000e620000000a00 */
[----:B0-----:R-:W-:-:S04]  /*0200*/  IMAD R9, R0, R15, UR4 ;  /* 0x0000000400097e24 */ /* 0x001fc8000f8e020f */
[----:B-1----:R-:W-:-:S06]  /*0210*/  IMAD.WIDE R4, R9, 0x4, R4 ;  /* 0x0000000409047825 */ /* 0x002fcc00078e0204 */
[----:B------:R-:W2:Y:S01]  /*0220*/  LDG.E R4, desc[UR8][R4.64] ;  /* 0x0000000804047981 */ /* 0x000ea2000c1e1900 */
[C---:B------:R-:W-:Y:S01]  /*0230*/  ISETP.GE.U32.AND P3, PT, R15.reuse, 0x10, PT ;  /* 0x000000100f00780c */ /* 0x040fe20003f66070 */
[----:B------:R-:W-:Y:S01]  /*0240*/  IMAD R10, R15, UR4, RZ ;  /* 0x000000040f0a7c24 */ /* 0x000fe2000f8e02ff */
[----:B------:R-:W-:Y:S01]  /*0250*/  UIADD3 UR4, UPT, UPT, UR4, 0x1, URZ ;  /* 0x0000000104047890 */ /* 0x000fe2000fffe0ff */
[----:B------:R-:W-:Y:S01]  /*0260*/  HFMA2 R12, -RZ, RZ, 0, 0 ;  /* 0x00000000ff0c7431 */ /* 0x000fe200000001ff */
[----:B------:R-:W-:-:S04]  /*0270*/  MOV R17, RZ ;  /* 0x000000ff00117202 */ /* 0x000fc80000000f00 */
[----:B------:R-:W-:Y:S01]  /*0280*/  ISETP.NE.AND P0, PT, R15, UR4, PT ;  /* 0x000000040f007c0c */ /* 0x000fe2000bf05270 */
[----:B--2---:R-:W-:-:S04]  /*0290*/  FMUL R11, R4, R11 ;  /* 0x0000000b040b7220 */ /* 0x004fc80000400000 */
[----:B------:R-:W-:Y:S08]  /*02a0*/  @!P3 BRA `(.L_x_45) ;  /* 0x0000000000acb947 */ /* 0x000ff00003800000 */
[----:B------:R-:W-:Y:S02]  /*02b0*/  MOV R4, UR5 ;  /* 0x0000000500047c02 */ /* 0x000fe40008000f00 */
[----:B------:R-:W-:Y:S02]  /*02c0*/  MOV R5, UR6 ;  /* 0x0000000600057c02 */ /* 0x000fe40008000f00 */
[----:B------:R-:W-:Y:S02]  /*02d0*/  MOV R12, RZ ;  /* 0x000000ff000c7202 */ /* 0x000fe40000000f00 */
[----:B------:R-:W-:Y:S01]  /*02e0*/  MOV R14, R8 ;  /* 0x00000008000e7202 */ /* 0x000fe20000000f00 */
[----:B------:R-:W-:-:S07]  /*02f0*/  IMAD.WIDE.U32 R4, R10, 0x4, R4 ;  /* 0x000000040a047825 */ /* 0x000fce00078e0004 */
.L_x_46:
[----:B------:R-:W2:Y:S04]  /*0300*/  LDG.E R21, desc[UR8][R4.64+-0x20] ;  /* 0xffffe00804157981 */ /* 0x000ea8000c1e1900 */
[----:B------:R-:W3:Y:S04]  /*0310*/  LDG.E R23, desc[UR8][R4.64+-0x1c] ;  /* 0xffffe40804177981 */ /* 0x000ee8000c1e1900 */
[----:B------:R-:W4:Y:S04]  /*0320*/  LDG.E R19, desc[UR8][R4.64+-0x18] ;  /* 0xffffe80804137981 */ /* 0x000f28000c1e1900 */
[----:B------:R-:W5:Y:S04]  /*0330*/  LDG.E R17, desc[UR8][R4.64+-0x14] ;  /* 0xffffec0804117981 */ /* 0x000f68000c1e1900 */
[----:B------:R-:W5:Y:S04]  /*0340*/  LDG.E R15, desc[UR8][R4.64+-0x10] ;  /* 0xfffff008040f7981 */ /* 0x000f68000c1e1900 */
[----:B------:R-:W5:Y:S04]  /*0350*/  LDG.E R18, desc[UR8][R4.64+-0xc] ;  /* 0xfffff40804127981 */ /* 0x000f68000c1e1900 */
[----:B------:R-:W5:Y:S04]  /*0360*/  LDG.E R20, desc[UR8][R4.64+-0x8] ;  /* 0xfffff80804147981 */ /* 0x000f68000c1e1900 */
[----:B------:R-:W5:Y:S04]  /*0370*/  LDG.E R22, desc[UR8][R4.64+-0x4] ;  /* 0xfffffc0804167981 */ /* 0x000f68000c1e1900 */
[----:B------:R-:W5:Y:S04]  /*0380*/  LDG.E R24, desc[UR8][R4.64] ;  /* 0x0000000804187981 */ /* 0x000f68000c1e1900 */
[----:B------:R-:W5:Y:S04]  /*0390*/  LDG.E R26, desc[UR8][R4.64+0x4] ;  /* 0x00000408041a7981 */ /* 0x000f68000c1e1900 */
[----:B------:R-:W5:Y:S01]  /*03a0*/  LDG.E R28, desc[UR8][R4.64+0x8] ;  /* 0x00000808041c7981 */ /* 0x000f62000c1e1900 */
[----:B--2---:R-:W-:-:S03]  /*03b0*/  FFMA R21, R11, R21, R12 ;  /* 0x000000150b157223 */ /* 0x004fc6000000000c */
[----:B------:R-:W2:Y:S01]  /*03c0*/  LDG.E R12, desc[UR8][R4.64+0xc] ;  /* 0x00000c08040c7981 */ /* 0x000ea2000c1e1900 */
[----:B---3--:R-:W-:-:S03]  /*03d0*/  FFMA R23, R11, R23, R21 ;  /* 0x000000170b177223 */ /* 0x008fc60000000015 */
[----:B------:R-:W3:Y:S01]  /*03e0*/  LDG.E R21, desc[UR8][R4.64+0x10] ;  /* 0x0000100804157981 */ /* 0x000ee2000c1e1900 */
[----:B----4-:R-:W-:-:S03]  /*03f0*/  FFMA R23, R11, R19, R23 ;  /* 0x000000130b177223 */ /* 0x010fc60000000017 */
[----:B------:R-:W4:Y:S01]  /*0400*/  LDG.E R19, desc[UR8][R4.64+0x14] ;  /* 0x0000140804137981 */ /* 0x000f22000c1e1900 */
[----:B-----5:R-:W-:-:S03]  /*0410*/  FFMA R23, R11, R17, R23 ;  /* 0x000000110b177223 */ /* 0x020fc60000000017 */
[----:B------:R-:W5:Y:S01]  /*0420*/  LDG.E R17, desc[UR8][R4.64+0x18] ;  /* 0x0000180804117981 */ /* 0x000f62000c1e1900 */
[----:B------:R-:W-:-:S03]  /*0430*/  FFMA R23, R11, R15, R23 ;  /* 0x0000000f0b177223 */ /* 0x000fc60000000017 */
[----:B------:R0:W5:Y:S01]  /*0440*/  LDG.E R15, desc[UR8][R4.64+0x1c] ;  /* 0x00001c08040f7981 */ /* 0x000162000c1e1900 */
[----:B------:R-:W-:Y:S02]  /*0450*/  VIADD R14, R14, 0x10 ;  /* 0x000000100e0e7836 */ /* 0x000fe40000000000 */
[----:B------:R-:W-:-:S04]  /*0460*/  FFMA R23, R11, R18, R23 ;  /* 0x000000120b177223 */ /* 0x000fc80000000017 */
[----:B------:R-:W-:Y:S01]  /*0470*/  FFMA R23, R11, R20, R23 ;  /* 0x000000140b177223 */ /* 0x000fe20000000017 */
[----:B------:R-:W-:-:S03]  /*0480*/  ISETP.NE.AND P3, PT, R14, RZ, PT ;  /* 0x000000ff0e00720c */ /* 0x000fc60003f65270 */
[----:B------:R-:W-:Y:S01]  /*0490*/  FFMA R23, R11, R22, R23 ;  /* 0x000000160b177223 */ /* 0x000fe20000000017 */
[----:B0-----:R-:W-:-:S03]  /*04a0*/  IADD3 R4, P4, PT, R4, 0x40, RZ ;  /* 0x0000004004047810 */ /* 0x001fc60007f9e0ff */
[----:B------:R-:W-:Y:S01]  /*04b0*/  FFMA R23, R11, R24, R23 ;  /* 0x000000180b177223 */ /* 0x000fe20000000017 */
[----:B------:R-:W-:-:S03]  /*04c0*/  IADD3.X R5, PT, PT, RZ, R5, RZ, P4, !PT ;  /* 0x00000005ff057210 */ /* 0x000fc600027fe4ff */
[----:B------:R-:W-:-:S04]  /*04d0*/  FFMA R23, R11, R26, R23 ;  /* 0x0000001a0b177223 */ /* 0x000fc80000000017 */
[----:B------:R-:W-:-:S04]  /*04e0*/  FFMA R23, R11, R28, R23 ;  /* 0x0000001c0b177223 */ /* 0x000fc80000000017 */
[----:B--2---:R-:W-:-:S04]  /*04f0*/  FFMA R12, R11, R12, R23 ;  /* 0x0000000c0b0c7223 */ /* 0x004fc80000000017 */
[----:B---3--:R-:W-:-:S04]  /*0500*/  FFMA R12, R11, R21, R12 ;  /* 0x000000150b0c7223 */ /* 0x008fc8000000000c */
[----:B----4-:R-:W-:-:S04]  /*0510*/  FFMA R12, R11, R19, R12 ;  /* 0x000000130b0c7223 */ /* 0x010fc8000000000c */
[----:B-----5:R-:W-:-:S04]  /*0520*/  FFMA R12, R11, R17, R12 ;  /* 0x000000110b0c7223 */ /* 0x020fc8000000000c */
[----:B------:R-:W-:Y:S01]  /*0530*/  FFMA R12, R11, R15, R12 ;  /* 0x0000000f0b0c7223 */ /* 0x000fe2000000000c */
[----:B------:R-:W-:Y:S06]  /*0540*/  @P3 BRA `(.L_x_46) ;  /* 0xfffffffc006c3947 */ /* 0x000fec000383ffff */
[----:B------:R-:W-:-:S07]  /*0550*/  MOV R17, R6 ;  /* 0x0000000600117202 */ /* 0x000fce0000000f00 */
.L_x_45:
[----:B------:R-:W-:-:S13]  /*0560*/  ISETP.NE.AND P3, PT, R13, RZ, PT ;  /* 0x000000ff0d00720c */ /* 0x000fda0003f65270 */
[----:B------:R-:W-:Y:S05]  /*0570*/  @!P3 BRA `(.L_x_47) ;  /* 0x000000040004b947 */ /* 0x000fea0003800000 */
[----:B------:R-:W-:Y:S01]  /*0580*/  ISETP.NE.AND P3, PT, R16, RZ, PT ;  /* 0x000000ff1000720c */ /* 0x000fe20003f65270 */
[----:B------:R-:W-:-:S12]  /*0590*/  @!P1 BRA `(.L_x_48) ;  /* 0x0000000000649947 */ /* 0x000fd80003800000 */
[----:B------:R-:W0:Y:S01]  /*05a0*/  LDC.64 R14, c[0x0][0x388] ;  /* 0x0000e200ff0e7b82 */ /* 0x000e220000000a00 */
[CC--:B------:R-:W-:Y:S02]  /*05b0*/  IADD3 R19, PT, PT, R10.reuse, R17.reuse, RZ ;  /* 0x000000110a137210 */ /* 0x0c0fe40007ffe0ff */
[----:B------:R-:W-:-:S04]  /*05c0*/  IADD3 R18, P4, PT, R10, R17, RZ ;  /* 0x000000110a127210 */ /* 0x000fc80007f9e0ff */
[----:B------:R-:W-:Y:S01]  /*05d0*/  IADD3.X R20, PT, PT, RZ, RZ, RZ, P4, !PT ;  /* 0x000000ffff147210 */ /* 0x000fe200027fe4ff */
[----:B------:R-:W1:Y:S01]  /*05e0*/  LDC.64 R4, c[0x0][0x388] ;  /* 0x0000e200ff047b82 */ /* 0x000e620000000a00 */
[----:B0-----:R-:W-:-:S06]  /*05f0*/  IMAD.WIDE.U32 R14, R19, 0x4, R14 ;  /* 0x00000004130e7825 */ /* 0x001fcc00078e000e */
[----:B------:R-:W2:Y:S01]  /*0600*/  LDG.E R14, desc[UR8][R14.64] ;  /* 0x000000080e0e7981 */ /* 0x000ea2000c1e1900 */
[----:B-1----:R-:W-:-:S04]  /*0610*/  LEA R4, P4, R18, R4, 0x2 ;  /* 0x0000000412047211 */ /* 0x002fc800078810ff */
[----:B------:R-:W-:-:S05]  /*0620*/  LEA.HI.X R5, R18, R5, R20, 0x2, P4 ;  /* 0x0000000512057211 */ /* 0x000fca00020f1414 */
[----:B------:R-:W3:Y:S04]  /*0630*/  LDG.E R19, desc[UR8][R4.64+0x4] ;  /* 0x0000040804137981 */ /* 0x000ee8000c1e1900 */
[----:B------:R-:W4:Y:S04]  /*0640*/  LDG.E R21, desc[UR8][R4.64+0x8] ;  /* 0x0000080804157981 */ /* 0x000f28000c1e1900 */
[----:B------:R-:W5:Y:S04]  /*0650*/  LDG.E R23, desc[UR8][R4.64+0xc] ;  /* 0x00000c0804177981 */ /* 0x000f68000c1e1900 */
[----:B------:R-:W5:Y:S04]  /*0660*/  LDG.E R25, desc[UR8][R4.64+0x10] ;  /* 0x0000100804197981 */ /* 0x000f68000c1e1900 */
[----:B------:R-:W5:Y:S04]  /*0670*/  LDG.E R27, desc[UR8][R4.64+0x14] ;  /* 0x00001408041b7981 */ /* 0x000f68000c1e1900 */
[----:B------:R-:W5:Y:S04]  /*0680*/  LDG.E R29, desc[UR8][R4.64+0x18] ;  /* 0x00001808041d7981 */ /* 0x000f68000c1e1900 */
[----:B------:R-:W5:Y:S01]  /*0690*/  LDG.E R18, desc[UR8][R4.64+0x1c] ;  /* 0x00001c0804127981 */ /* 0x000f62000c1e1900 */
[----:B------:R-:W-:-:S02]  /*06a0*/  VIADD R17, R17, 0x8 ;  /* 0x0000000811117836 */ /* 0x000fc40000000000 */
[----:B--2---:R-:W-:-:S04]  /*06b0*/  FFMA R12, R11, R14, R12 ;  /* 0x0000000e0b0c7223 */ /* 0x004fc8000000000c */
[----:B---3--:R-:W-:-:S04]  /*06c0*/  FFMA R12, R11, R19, R12 ;  /* 0x000000130b0c7223 */ /* 0x008fc8000000000c */
[----:B----4-:R-:W-:-:S04]  /*06d0*/  FFMA R12, R11, R21, R12 ;  /* 0x000000150b0c7223 */ /* 0x010fc8000000000c */
[----:B-----5:R-:W-:-:S04]  /*06e0*/  FFMA R12, R11, R23, R12 ;  /* 0x000000170b0c7223 */ /* 0x020fc8000000000c */
[----:B------:R-:W-:-:S04]  /*06f0*/  FFMA R12, R11, R25, R12 ;  /* 0x000000190b0c7223 */ /* 0x000fc8000000000c */
[----:B------:R-:W-:-:S04]  /*0700*/  FFMA R12, R11, R27, R12 ;  /* 0x0000001b0b0c7223 */ /* 0x000fc8000000000c */
[----:B------:R-:W-:-:S04]  /*0710*/  FFMA R12, R11, R29, R12 ;  /* 0x0000001d0b0c7223 */ /* 0x000fc8000000000c */
[----:B------:R-:W-:-:S07]  /*0720*/  FFMA R12, R11, R18, R12 ;  /* 0x000000120b0c7223 */ /* 0x000fce000000000c */
.L_x_48:
        /* <DEDUP_REMOVED lines=14> */
[----:B------:R-:W5:Y:S01]  /*0810*/  LDG.E R23, desc[UR8][R4.64+0xc] ;  /* 0x00000c0804177981 */ /* 0x000f62000c1e1900 */
[----:B------:R-:W-:Y:S01]  /*0820*/  IADD3 R17, PT, PT, R17, 0x4, RZ ;  /* 0x0000000411117810 */ /* 0x000fe20007ffe0ff */
[----:B--2---:R-:W-:-:S04]  /*0830*/  FFMA R12, R11, R14, R12 ;  /* 0x0000000e0b0c7223 */ /* 0x004fc8000000000c */
[----:B---3--:R-:W-:-:S04]  /*0840*/  FFMA R12, R11, R19, R12 ;  /* 0x000000130b0c7223 */ /* 0x008fc8000000000c */
[----:B----4-:R-:W-:-:S04]  /*0850*/  FFMA R12, R11, R21, R12 ;  /* 0x000000150b0c7223 */ /* 0x010fc8000000000c */
[----:B-----5:R-:W-:-:S07]  /*0860*/  FFMA R12, R11, R23, R12 ;  /* 0x000000170b0c7223 */ /* 0x020fce000000000c */
.L_x_49:
[----:B------:R-:W-:Y:S05]  /*0870*/  @!P3 BRA `(.L_x_47) ;  /* 0x000000000044b947 */ /* 0x000fea0003800000 */
[----:B------:R-:W0:Y:S01]  /*0880*/  LDC.64 R4, c[0x0][0x388] ;  /* 0x0000e200ff047b82 */ /* 0x000e220000000a00 */
[----:B------:R-:W-:-:S05]  /*0890*/  IADD3 R15, PT, PT, R10, R17, RZ ;  /* 0x000000110a0f7210 */ /* 0x000fca0007ffe0ff */
[----:B0-----:R-:W-:-:S06]  /*08a0*/  IMAD.WIDE.U32 R4, R15, 0x4, R4 ;  /* 0x000000040f047825 */ /* 0x001fcc00078e0004 */
[----:B------:R-:W2:Y:S01]  /*08b0*/  LDG.E R4, desc[UR8][R4.64] ;  /* 0x0000000804047981 */ /* 0x000ea2000c1e1900 */
[----:B------:R-:W-:Y:S01]  /*08c0*/  ISETP.NE.AND P3, PT, R7, 0x1, PT ;  /* 0x000000010700780c */ /* 0x000fe20003f65270 */
[----:B--2---:R-:W-:-:S12]  /*08d0*/  FFMA R12, R11, R4, R12 ;  /* 0x000000040b0c7223 */ /* 0x004fd8000000000c */
[----:B------:R-:W-:Y:S05]  /*08e0*/  @!P3 BRA `(.L_x_47) ;  /* 0x000000000028b947 */ /* 0x000fea0003800000 */
[----:B------:R-:W0:Y:S01]  /*08f0*/  LDC.64 R4, c[0x0][0x388] ;  /* 0x0000e200ff047b82 */ /* 0x000e220000000a00 */
[----:B------:R-:W-:-:S04]  /*0900*/  IADD3 R10, P3, PT, R10, R17, RZ ;  /* 0x000000110a0a7210 */ /* 0x000fc80007f7e0ff */
[----:B------:R-:W-:Y:S02]  /*0910*/  IADD3.X R14, PT, PT, RZ, RZ, RZ, P3, !PT ;  /* 0x000000ffff0e7210 */ /* 0x000fe40001ffe4ff */
[----:B------:R-:W-:Y:S02]  /*0920*/  ISETP.NE.AND P3, PT, R7, 0x2, PT ;  /* 0x000000020700780c */ /* 0x000fe40003f65270 */
[----:B0-----:R-:W-:-:S04]  /*0930*/  LEA R4, P4, R10, R4, 0x2 ;  /* 0x000000040a047211 */ /* 0x001fc800078810ff */
[----:B------:R-:W-:-:S05]  /*0940*/  LEA.HI.X R5, R10, R5, R14, 0x2, P4 ;  /* 0x000000050a057211 */ /* 0x000fca00020f140e */
[----:B------:R-:W2:Y:S04]  /*0950*/  LDG.E R10, desc[UR8][R4.64+0x4] ;  /* 0x00000408040a7981 */ /* 0x000ea8000c1e1900 */
[----:B------:R-:W3:Y:S01]  /*0960*/  @P3 LDG.E R15, desc[UR8][R4.64+0x8] ;  /* 0x00000808040f3981 */ /* 0x000ee2000c1e1900 */
[----:B--2---:R-:W-:-:S04]  /*0970*/  FFMA R12, R11, R10, R12 ;  /* 0x0000000a0b0c7223 */ /* 0x004fc8000000000c */
[----:B---3--:R-:W-:-:S07]  /*0980*/  @P3 FFMA R12, R11, R15, R12 ;  /* 0x0000000f0b0c3223 */ /* 0x008fce000000000c */
.L_x_47:
[----:B------:R-:W0:Y:S02]  /*0990*/  LDC.64 R4, c[0x0][0x398] ;  /* 0x0000e600ff047b82 */ /* 0x000e240000000a00 */
[----:B0-----:R-:W-:-:S05]  /*09a0*/  IMAD.WIDE R4, R9, 0x4, R4 ;  /* 0x0000000409047825 */ /* 0x001fca00078e0204 */
[----:B------:R0:W-:Y:S01]  /*09b0*/  STG.E desc[UR8][R4.64], R12 ;  /* 0x0000000c04007986 */ /* 0x0001e2000c101908 */
[----:B------:R-:W-:Y:S05]  /*09c0*/  @P0 BRA `(.L_x_50) ;  /* 0xfffffff800000947 */ /* 0x000fea000383ffff */
[----:B------:R-:W-:Y:S05]  /*09d0*/  EXIT ;  /* 0x000000000000794d */ /* 0x000fea0003800000 */
.L_x_51:
        /* <DEDUP_REMOVED lines=10> */
.L_x_120:


//--------------------- .text._Z25intraBlockAttentionKernelPKfS0_S0_S0_Pfiifi --------------------------
	.section	.text._Z25intraBlockAttentionKernelPKfS0_S0_S0_Pfiifi,"ax",@progbits
	.align	128
        .global         _Z25intraBlockAttentionKernelPKfS0_S0_S0_Pfiifi
        .type           _Z25intraBlockAttentionKernelPKfS0_S0_S0_Pfiifi,@function
        .size           _Z25intraBlockAttentionKernelPKfS0_S0_S0_Pfiifi,(.L_x_121 - _Z25intraBlockAttentionKernelPKfS0_S0_S0_Pfiifi)
        .other          _Z25intraBlockAttentionKernelPKfS0_S0_S0_Pfiifi,@"STO_CUDA_ENTRY STV_DEFAULT"
_Z25intraBlockAttentionKernelPKfS0_S0_S0_Pfiifi:
.text._Z25intraBlockAttentionKernelPKfS0_S0_S0_Pfiifi:
[----:B------:R-:W-:Y:S01]  /*0000*/  LDC R1, c[0x0][0x37c] ;  /* 0x0000df00ff017b82 */ /* 0x000fe20000000800 */
[----:B------:R-:W0:Y:S01]  /*0010*/  S2R R4, SR_CgaCtaId ;  /* 0x0000000000047919 */ /* 0x000e220000008800 */
[----:B------:R-:W1:Y:S01]  /*0020*/  LDCU.64 UR8, c[0x0][0x3a8] ;  /* 0x00007500ff0877ac */ /* 0x000e620008000a00 */
[----:B------:R-:W-:Y:S01]  /*0030*/  MOV R9, 0x400 ;  /* 0x0000040000097802 */ /* 0x000fe20000000f00 */
[----:B------:R-:W-:Y:S01]  /*0040*/  BSSY.RECONVERGENT B0, `(.L_x_52) ;  /* 0x00000a3000007945 */ /* 0x000fe20003800200 */
[----:B------:R-:W2:Y:S01]  /*0050*/  S2R R0, SR_TID.X ;  /* 0x0000000000007919 */ /* 0x000ea20000002100 */
[----:B-1----:R-:W-:-:S05]  /*0060*/  MOV R3, UR9 ;  /* 0x0000000900037c02 */ /* 0x002fca0008000f00 */
[----:B------:R-:W-:Y:S01]  /*0070*/  IMAD R2, R3, UR8, RZ ;  /* 0x0000000803027c24 */ /* 0x000fe2000f8e02ff */
[----:B0-----:R-:W-:Y:S02]  /*0080*/  LEA R9, R4, R9, 0x18 ;  /* 0x0000000904097211 */ /* 0x001fe400078ec0ff */
[----:B--2---:R-:W-:-:S03]  /*0090*/  ISETP.GE.AND P0, PT, R0, UR8, PT ;  /* 0x0000000800007c0c */ /* 0x004fc6000bf06270 */
[----:B------:R-:W-:-:S05]  /*00a0*/  IMAD R5, R2, 0x4, R9 ;  /* 0x0000000402057824 */ /* 0x000fca00078e0209 */
[----:B------:R-:W-:-:S05]  /*00b0*/  LEA R7, R2, R5, 0x2 ;  /* 0x0000000502077211 */ /* 0x000fca00078e10ff */
[----:B------:R-:W-:Y:S01]  /*00c0*/  IMAD R4, R2, 0x4, R7 ;  /* 0x0000000402047824 */ /* 0x000fe200078e0207 */
[----:B------:R-:W-:Y:S06]  /*00d0*/  @P0 BRA `(.L_x_53) ;  /* 0x0000000800640947 */ /* 0x000fec0003800000 */
[----:B------:R-:W-:-:S13]  /*00e0*/  ISETP.GE.AND P1, PT, R3, 0x1, PT ;  /* 0x000000010300780c */ /* 0x000fda0003f26270 */
[----:B------:R-:W-:Y:S05]  /*00f0*/  @!P1 BRA `(.L_x_54) ;  /* 0x0000000400549947 */ /* 0x000fea0003800000 */
[C---:B------:R-:W-:Y:S02]  /*0100*/  IADD3 R6, PT, PT, R3.reuse, -0x1, RZ ;  /* 0xffffffff03067810 */ /* 0x040fe40007ffe0ff */
[----:B------:R-:W-:Y:S02]  /*0110*/  LOP3.LUT R10, R3, 0x7, RZ, 0xc0, !PT ;  /* 0x00000007030a7812 */ /* 0x000fe400078ec0ff */
[----:B------:R-:W-:Y:S01]  /*0120*/  ISETP.GE.U32.AND P1, PT, R6, 0x7, PT ;  /* 0x000000070600780c */ /* 0x000fe20003f26070 */
[----:B------:R-:W-:Y:S01]  /*0130*/  IMAD.MOV.U32 R6, RZ, RZ, RZ ;  /* 0x000000ffff067224 */ /* 0x000fe200078e00ff */
[----:B------:R-:W-:-:S11]  /*0140*/  ISETP.NE.AND P2, PT, R10, RZ, PT ;  /* 0x000000ff0a00720c */ /* 0x000fd60003f45270 */
[----:B------:R-:W-:Y:S05]  /*0150*/  @!P1 BRA `(.L_x_55) ;  /* 0x0000000000849947 */ /* 0x000fea0003800000 */
[----:B------:R-:W-:Y:S01]  /*0160*/  LOP3.LUT R6, R3, 0x7ffffff8, RZ, 0xc0, !PT ;  /* 0x7ffffff803067812 */ /* 0x000fe200078ec0ff */
[----:B------:R-:W-:-:S06]  /*0170*/  UMOV UR4, URZ ;  /* 0x000000ff00047c82 */ /* 0x000fcc0008000000 */
.L_x_56:
[----:B0-----:R-:W-:Y:S01]  /*0180*/  IMAD R8, R0, R3, UR4 ;  /* 0x0000000400087e24 */ /* 0x001fe2000f8e0203 */
[----:B------:R-:W-:-:S03]  /*0190*/  UIADD3 UR4, UPT, UPT, UR4, 0x8, URZ ;  /* 0x0000000804047890 */ /* 0x000fc6000fffe0ff */
[C---:B------:R-:W-:Y:S01]  /*01a0*/  IMAD R12, R8.reuse, 0x4, R5 ;  /* 0x00000004080c7824 */ /* 0x040fe200078e0205 */
[C---:B------:R-:W-:Y:S02]  /*01b0*/  LEA R11, R8.reuse, R9, 0x2 ;  /* 0x00000009080b7211 */ /* 0x040fe400078e10ff */
[----:B------:R-:W-:Y:S02]  /*01c0*/  LEA R8, R8, R7, 0x2 ;  /* 0x0000000708087211 */ /* 0x000fe400078e10ff */
[----:B------:R-:W-:Y:S01]  /*01d0*/  ISETP.NE.AND P1, PT, R6, UR4, PT ;  /* 0x0000000406007c0c */ /* 0x000fe2000bf25270 */
[----:B------:R0:W-:Y:S04]  /*01e0*/  STS [R11], RZ ;  /* 0x000000ff0b007388 */ /* 0x0001e80000000800 */
[----:B------:R0:W-:Y:S04]  /*01f0*/  STS [R12], RZ ;  /* 0x000000ff0c007388 */ /* 0x0001e80000000800 */
[----:B------:R0:W-:Y:S04]  /*0200*/  STS [R8], RZ ;  /* 0x000000ff08007388 */ /* 0x0001e80000000800 */
[----:B------:R0:W-:Y:S04]  /*0210*/  STS [R11+0x4], RZ ;  /* 0x000004ff0b007388 */ /* 0x0001e80000000800 */
        /* <DEDUP_REMOVED lines=19> */
[----:B------:R0:W-:Y:S01]  /*0350*/  STS [R8+0x1c], RZ ;  /* 0x00001cff08007388 */ /* 0x0001e20000000800 */
[----:B------:R-:W-:Y:S05]  /*0360*/  @P1 BRA `(.L_x_56) ;  /* 0xfffffffc00841947 */ /* 0x000fea000383ffff */
.L_x_55:
[----:B------:R-:W-:Y:S05]  /*0370*/  @!P2 BRA `(.L_x_54) ;  /* 0x0000000000b4a947 */ /* 0x000fea0003800000 */
[----:B------:R-:W-:Y:S02]  /*0380*/  ISETP.GE.U32.AND P1, PT, R10, 0x4, PT ;  /* 0x000000040a00780c */ /* 0x000fe40003f26070 */
[----:B0-----:R-:W-:-:S04]  /*0390*/  LOP3.LUT R12, R3, 0x3, RZ, 0xc0, !PT ;  /* 0x00000003030c7812 */ /* 0x001fc800078ec0ff */
[----:B------:R-:W-:-:S07]  /*03a0*/  ISETP.NE.AND P2, PT, R12, RZ, PT ;  /* 0x000000ff0c00720c */ /* 0x000fce0003f45270 */
[----:B------:R-:W-:Y:S06]  /*03b0*/  @!P1 BRA `(.L_x_57) ;  /* 0x0000000000449947 */ /* 0x000fec0003800000 */
[----:B------:R-:W-:Y:S01]  /*03c0*/  IMAD R8, R0, R3, R6 ;  /* 0x0000000300087224 */ /* 0x000fe200078e0206 */
[----:B------:R-:W-:-:S03]  /*03d0*/  IADD3 R6, PT, PT, R6, 0x4, RZ ;  /* 0x0000000406067810 */ /* 0x000fc60007ffe0ff */
[C---:B------:R-:W-:Y:S01]  /*03e0*/  IMAD R10, R8.reuse, 0x4, R9 ;  /* 0x00000004080a7824 */ /* 0x040fe200078e0209 */
[C---:B------:R-:W-:Y:S01]  /*03f0*/  LEA R11, R8.reuse, R5, 0x2 ;  /* 0x00000005080b7211 */ /* 0x040fe200078e10ff */
[----:B------:R-:W-:-:S03]  /*0400*/  IMAD R8, R8, 0x4, R7 ;  /* 0x0000000408087824 */ /* 0x000fc600078e0207 */
        /* <DEDUP_REMOVED lines=11> */
[----:B------:R0:W-:Y:S02]  /*04c0*/  STS [R8+0xc], RZ ;  /* 0x00000cff08007388 */ /* 0x0001e40000000800 */
.L_x_57:
[----:B------:R-:W-:Y:S05]  /*04d0*/  @!P2 BRA `(.L_x_54) ;  /* 0x00000000005ca947 */ /* 0x000fea0003800000 */
[----:B------:R-:W-:Y:S02]  /*04e0*/  ISETP.NE.AND P1, PT, R12, 0x1, PT ;  /* 0x000000010c00780c */ /* 0x000fe40003f25270 */
[----:B0-----:R-:W-:-:S04]  /*04f0*/  LOP3.LUT R8, R3, 0x1, RZ, 0xc0, !PT ;  /* 0x0000000103087812 */ /* 0x001fc800078ec0ff */
[----:B------:R-:W-:-:S07]  /*0500*/  ISETP.NE.U32.AND P2, PT, R8, 0x1, PT ;  /* 0x000000010800780c */ /* 0x000fce0003f45070 */
        /* <DEDUP_REMOVED lines=11> */
[----:B------:R0:W-:Y:S02]  /*05c0*/  STS [R8+0x4], RZ ;  /* 0x000004ff08007388 */ /* 0x0001e40000000800 */
.L_x_58:
[----:B------:R-:W-:Y:S05]  /*05d0*/  @P2 BRA `(.L_x_54) ;  /* 0x00000000001c2947 */ /* 0x000fea0003800000 */
[----:B------:R-:W-:-:S04]  /*05e0*/  IMAD R6, R0, R3, R6 ;  /* 0x0000000300067224 */ /* 0x000fc800078e0206 */
[C---:B0-----:R-:W-:Y:S01]  /*05f0*/  IMAD R8, R6.reuse, 0x4, R9 ;  /* 0x0000000406087824 */ /* 0x041fe200078e0209 */
[C---:B------:R-:W-:Y:S01]  /*0600*/  LEA R10, R6.reuse, R5, 0x2 ;  /* 0x00000005060a7211 */ /* 0x040fe200078e10ff */
[----:B------:R-:W-:-:S03]  /*0610*/  IMAD R6, R6, 0x4, R7 ;  /* 0x0000000406067824 */ /* 0x000fc600078e0207 */
[----:B------:R1:W-:Y:S04]  /*0620*/  STS [R8], RZ ;  /* 0x000000ff08007388 */ /* 0x0003e80000000800 */
[----:B------:R1:W-:Y:S04]  /*0630*/  STS [R10], RZ ;  /* 0x000000ff0a007388 */ /* 0x0003e80000000800 */
[----:B------:R1:W-:Y:S02]  /*0640*/  STS [R6], RZ ;  /* 0x000000ff06007388 */ /* 0x0003e40000000800 */
.L_x_54:
[----:B------:R-:W-:Y:S01]  /*0650*/  UISETP.GE.U32.AND UP0, UPT, UR8, 0x10, UPT ;  /* 0x000000100800788c */ /* 0x000fe2000bf06070 */
[----:B0-----:R-:W-:Y:S01]  /*0660*/  HFMA2 R11, -RZ, RZ, 0, 0 ;  /* 0x00000000ff0b7431 */ /* 0x001fe200000001ff */
[----:B------:R-:W-:-:S04]  /*0670*/  ULOP3.LUT UR4, UR8, 0xf, URZ, 0xc0, !UPT ;  /* 0x0000000f08047892 */ /* 0x000fc8000f8ec0ff */
[----:B------:R-:W-:-:S03]  /*0680*/  UISETP.NE.AND UP1, UPT, UR4, URZ, UPT ;  /* 0x000000ff0400728c */ /* 0x000fc6000bf25270 */
[----:B------:R-:W-:Y:S08]  /*0690*/  BRA.U !UP0, `(.L_x_59) ;  /* 0x0000000108607547 */ /* 0x000ff0000b800000 */
[----:B------:R-:W-:Y:S01]  /*06a0*/  ULOP3.LUT UR5, UR8, 0x7ffffff0, URZ, 0xc0, !UPT ;  /* 0x7ffffff008057892 */ /* 0x000fe2000f8ec0ff */
[----:B-1----:R-:W-:-:S05]  /*06b0*/  IMAD.MOV.U32 R6, RZ, RZ, RZ ;  /* 0x000000ffff067224 */ /* 0x002fca00078e00ff */
[----:B------:R-:W-:-:S07]  /*06c0*/  MOV R11, UR5 ;  /* 0x00000005000b7c02 */ /* 0x000fce0008000f00 */
.L_x_60:
[----:B0-----:R-:W-:Y:S01]  /*06d0*/  IMAD R13, R0, UR8, R6 ;  /* 0x00000008000d7c24 */ /* 0x001fe2000f8e0206 */
[----:B------:R-:W-:-:S03]  /*06e0*/  IADD3 R6, PT, PT, R6, 0x10, RZ ;  /* 0x0000001006067810 */ /* 0x000fc60007ffe0ff */
[----:B------:R-:W-:Y:S01]  /*06f0*/  IMAD R13, R13, 0x4, R4 ;  /* 0x000000040d0d7824 */ /* 0x000fe200078e0204 */
[----:B------:R-:W-:-:S04]  /*0700*/  ISETP.NE.AND P1, PT, R6, R11, PT ;  /* 0x0000000b0600720c */ /* 0x000fc80003f25270 */
        /* <DEDUP_REMOVED lines=17> */
.L_x_59:
[----:B------:R-:W-:Y:S05]  /*0820*/  BRA.U !UP1, `(.L_x_53) ;  /* 0x0000000109907547 */ /* 0x000fea000b800000 */
[----:B------:R-:W-:Y:S02]  /*0830*/  UISETP.GE.U32.AND UP0, UPT, UR4, 0x8, UPT ;  /* 0x000000080400788c */ /* 0x000fe4000bf06070 */
[----:B------:R-:W-:-:S04]  /*0840*/  ULOP3.LUT UR5, UR8, 0x7, URZ, 0xc0, !UPT ;  /* 0x0000000708057892 */ /* 0x000fc8000f8ec0ff */
[----:B------:R-:W-:-:S03]  /*0850*/  UISETP.NE.AND UP1, UPT, UR5, URZ, UPT ;  /* 0x000000ff0500728c */ /* 0x000fc6000bf25270 */
[----:B------:R-:W-:Y:S08]  /*0860*/  BRA.U !UP0, `(.L_x_61) ;  /* 0x00000001082c7547 */ /* 0x000ff0000b800000 */
[----:B0-----:R-:W-:Y:S01]  /*0870*/  IMAD R13, R0, UR8, R11 ;  /* 0x00000008000d7c24 */ /* 0x001fe2000f8e020b */
[----:B------:R-:W-:-:S03]  /*0880*/  IADD3 R11, PT, PT, R11, 0x8, RZ ;  /* 0x000000080b0b7810 */ /* 0x000fc60007ffe0ff */
[----:B------:R-:W-:-:S05]  /*0890*/  IMAD R13, R13, 0x4, R4 ;  /* 0x000000040d0d7824 */ /* 0x000fca00078e0204 */
[----:B------:R2:W-:Y:S04]  /*08a0*/  STS [R13], RZ ;  /* 0x000000ff0d007388 */ /* 0x0005e80000000800 */
[----:B------:R2:W-:Y:S04]  /*08b0*/  STS [R13+0x4], RZ ;  /* 0x000004ff0d007388 */ /* 0x0005e80000000800 */
[----:B------:R2:W-:Y:S04]  /*08c0*/  STS [R13+0x8], RZ ;  /* 0x000008ff0d007388 */ /* 0x0005e80000000800 */
[----:B------:R2:W-:Y:S04]  /*08d0*/  STS [R13+0xc], RZ ;  /* 0x00000cff0d007388 */ /* 0x0005e80000000800 */
[----:B------:R2:W-:Y:S04]  /*08e0*/  STS [R13+0x10], RZ ;  /* 0x000010ff0d007388 */ /* 0x0005e80000000800 */
[----:B------:R2:W-:Y:S04]  /*08f0*/  STS [R13+0x14], RZ ;  /* 0x000014ff0d007388 */ /* 0x0005e80000000800 */
[----:B------:R2:W-:Y:S04]  /*0900*/  STS [R13+0x18], RZ ;  /* 0x000018ff0d007388 */ /* 0x0005e80000000800 */
[----:B------:R2:W-:Y:S02]  /*0910*/  STS [R13+0x1c], RZ ;  /* 0x00001cff0d007388 */ /* 0x0005e40000000800 */
.L_x_61:
[----:B------:R-:W-:Y:S05]  /*0920*/  BRA.U !UP1, `(.L_x_53) ;  /* 0x0000000109507547 */ /* 0x000fea000b800000 */
[----:B------:R-:W-:Y:S02]  /*0930*/  UISETP.GE.U32.AND UP0, UPT, UR5, 0x4, UPT ;  /* 0x000000040500788c */ /* 0x000fe4000bf06070 */
[----:B------:R-:W-:-:S04]  /*0940*/  ULOP3.LUT UR6, UR8, 0x3, URZ, 0xc0, !UPT ;  /* 0x0000000308067892 */ /* 0x000fc8000f8ec0ff */
[----:B------:R-:W-:-:S03]  /*0950*/  UISETP.NE.AND UP1, UPT, UR6, URZ, UPT ;  /* 0x000000ff0600728c */ /* 0x000fc6000bf25270 */
[----:B------:R-:W-:Y:S08]  /*0960*/  BRA.U !UP0, `(.L_x_62) ;  /* 0x00000001081c7547 */ /* 0x000ff0000b800000 */
[----:B0-2---:R-:W-:Y:S01]  /*0970*/  IMAD R13, R0, UR8, R11 ;  /* 0x00000008000d7c24 */ /* 0x005fe2000f8e020b */
[----:B------:R-:W-:-:S03]  /*0980*/  IADD3 R11, PT, PT, R11, 0x4, RZ ;  /* 0x000000040b0b7810 */ /* 0x000fc60007ffe0ff */
[----:B------:R-:W-:-:S05]  /*0990*/  IMAD R13, R13, 0x4, R4 ;  /* 0x000000040d0d7824 */ /* 0x000fca00078e0204 */
[----:B------:R3:W-:Y:S04]  /*09a0*/  STS [R13], RZ ;  /* 0x000000ff0d007388 */ /* 0x0007e80000000800 */
[----:B------:R3:W-:Y:S04]  /*09b0*/  STS [R13+0x4], RZ ;  /* 0x000004ff0d007388 */ /* 0x0007e80000000800 */
[----:B------:R3:W-:Y:S04]  /*09c0*/  STS [R13+0x8], RZ ;  /* 0x000008ff0d007388 */ /* 0x0007e80000000800 */
[----:B------:R3:W-:Y:S02]  /*09d0*/  STS [R13+0xc], RZ ;  /* 0x00000cff0d007388 */ /* 0x0007e40000000800 */
.L_x_62:
[----:B------:R-:W-:Y:S05]  /*09e0*/  BRA.U !UP1, `(.L_x_53) ;  /* 0x0000000109207547 */ /* 0x000fea000b800000 */
[----:B------:R-:W-:-:S05]  /*09f0*/  UMOV UR4, URZ ;  /* 0x000000ff00047c82 */ /* 0x000fca0008000000 */
.L_x_63:
[----:B0-234-:R-:W-:Y:S01]  /*0a00*/  IMAD R13, R0, UR8, R11 ;  /* 0x00000008000d7c24 */ /* 0x01dfe2000f8e020b */
[----:B------:R-:W-:Y:S01]  /*0a10*/  UIADD3 UR4, UPT, UPT, UR4, 0x1, URZ ;  /* 0x0000000104047890 */ /* 0x000fe2000fffe0ff */
[----:B------:R-:W-:Y:S02]  /*0a20*/  IADD3 R11, PT, PT, R11, 0x1, RZ ;  /* 0x000000010b0b7810 */ /* 0x000fe40007ffe0ff */
[----:B------:R-:W-:Y:S01]  /*0a30*/  IMAD R13, R13, 0x4, R4 ;  /* 0x000000040d0d7824 */ /* 0x000fe200078e0204 */
[----:B------:R-:W-:-:S04]  /*0a40*/  UISETP.NE.AND UP0, UPT, UR4, UR6, UPT ;  /* 0x000000060400728c */ /* 0x000fc8000bf05270 */
[----:B------:R4:W-:Y:S05]  /*0a50*/  STS [R13], RZ ;  /* 0x000000ff0d007388 */ /* 0x0009ea0000000800 */
[----:B------:R-:W-:Y:S05]  /*0a60*/  BRA.U UP0, `(.L_x_63) ;  /* 0xfffffffd00e47547 */ /* 0x000fea000b83ffff */
.L_x_53:
[----:B------:R-:W-:Y:S05]  /*0a70*/  BSYNC.RECONVERGENT B0 ;  /* 0x0000000000007941 */ /* 0x000fea0003800200 */
.L_x_52:
[----:B------:R-:W-:Y:S01]  /*0a80*/  BAR.SYNC.DEFER_BLOCKING 0x0 ;  /* 0x0000000000007b1d */ /* 0x000fe20000010000 */
[----:B------:R-:W-:-:S05]  /*0a90*/  ISETP.LT.OR P0, PT, R3, 0x1, P0 ;  /* 0x000000010300780c */ /* 0x000fca0000701670 */
[----:B------:R-:W0:Y:S01]  /*0aa0*/  LDCU.64 UR6, c[0x0][0x358] ;  /* 0x00006b00ff0677ac */ /* 0x000e220008000a00 */
[----:B------:R-:W-:Y:S07]  /*0ab0*/  BSSY.RECONVERGENT B0, `(.L_x_64) ;  /* 0x0000107000007945 */ /* 0x000fee0003800200 */
[----:B------:R-:W-:Y:S05]  /*0ac0*/  @P0 BRA `(.L_x_65) ;  /* 0x0000001000140947 */ /* 0x000fea0003800000 */
[----:B------:R-:W5:Y:S01]  /*0ad0*/  LDCU UR4, c[0x0][0x3b4] ;  /* 0x00007680ff0477ac */ /* 0x000f620008000800 */
[C---:B-1----:R-:W-:Y:S02]  /*0ae0*/  VIADD R6, R3.reuse, 0xffffffff ;  /* 0xffffffff03067836 */ /* 0x042fe40000000000 */
[----:B------:R-:W-:Y:S01]  /*0af0*/  HFMA2 R10, -RZ, RZ, 0, 0 ;  /* 0x00000000ff0a7431 */ /* 0x000fe200000001ff */
[C---:B------:R-:W-:Y:S02]  /*0b00*/  LOP3.LUT R21, R3.reuse, 0x7, RZ, 0xc0, !PT ;  /* 0x0000000703157812 */ /* 0x040fe400078ec0ff */
[----:B------:R-:W-:Y:S01]  /*0b10*/  ISETP.GE.U32.AND P0, PT, R6, 0x7, PT ;  /* 0x000000070600780c */ /* 0x000fe20003f06070 */
[----:B-----5:R-:W-:-:S12]  /*0b20*/  IMAD R8, R3, UR4, RZ ;  /* 0x0000000403087c24 */ /* 0x020fd8000f8e02ff */
[----:B------:R-:W-:Y:S05]  /*0b30*/  @!P0 BRA `(.L_x_66) ;  /* 0x0000000400508947 */ /* 0x000fea0003800000 */
[----:B------:R-:W1:Y:S01]  /*0b40*/  S2R R11, SR_CTAID.X ;  /* 0x00000000000b7919 */ /* 0x000e620000002500 */
[----:B------:R-:W-:Y:S01]  /*0b50*/  LOP3.LUT R6, R3, 0x7ffffff8, RZ, 0xc0, !PT ;  /* 0x7ffffff803067812 */ /* 0x000fe200078ec0ff */
[----:B------:R-:W0:Y:S01]  /*0b60*/  LDCU UR5, c[0x0][0x3ac] ;  /* 0x00007580ff0577ac */ /* 0x000e220008000800 */
[----:B------:R-:W-:Y:S01]  /*0b70*/  UMOV UR4, URZ ;  /* 0x000000ff00047c82 */ /* 0x000fe20008000000 */
[----:B01----:R-:W-:-:S07]  /*0b80*/  IMAD R16, R11, UR8, R0 ;  /* 0x000000080b107c24 */ /* 0x003fce000f8e0200 */
.L_x_67:
[----:B0-234-:R-:W0:Y:S01]  /*0b90*/  LDC.64 R12, c[0x0][0x380] ;  /* 0x0000e000ff0c7b82 */ /* 0x01de220000000a00 */
[----:B------:R-:W-:-:S04]  /*0ba0*/  IMAD.U32 R3, RZ, RZ, UR5 ;  /* 0x00000005ff037e24 */ /* 0x000fc8000f8e00ff */
[----:B------:R-:W-:-:S03]  /*0bb0*/  IMAD R17, R16, R3, UR4 ;  /* 0x0000000410117e24 */ /* 0x000fc6000f8e0203 */
[----:B------:R-:W1:Y:S02]  /*0bc0*/  LDC.64 R14, c[0x0][0x388] ;  /* 0x0000e200ff0e7b82 */ /* 0x000e640000000a00 */
[----:B------:R-:W-:-:S06]  /*0bd0*/  ISETP.GE.AND P0, PT, R17, R8, PT ;  /* 0x000000081100720c */ /* 0x000fcc0003f06270 */
[----:B------:R-:W2:Y:S01]  /*0be0*/  LDC.64 R10, c[0x0][0x390] ;  /* 0x0000e400ff0a7b82 */ /* 0x000ea20000000a00 */
[----:B------:R-:W-:-:S04]  /*0bf0*/  IADD3 R19, PT, PT, R17, 0x1, RZ ;  /* 0x0000000111137810 */ /* 0x000fc80007ffe0ff */
[----:B------:R-:W-:Y:S01]  /*0c00*/  ISETP.GE.AND P1, PT, R19, R8, PT ;  /* 0x000000081300720c */ /* 0x000fe20003f26270 */
[----:B0-----:R-:W-:-:S04]  /*0c10*/  IMAD.WIDE R12, R17, 0x4, R12 ;  /* 0x00000004110c7825 */ /* 0x001fc800078e020c */
[C---:B------:R-:W-:Y:S01]  /*0c20*/  VIADD R25, R17.reuse, 0x2 ;  /* 0x0000000211197836 */ /* 0x040fe20000000000 */
[----:B------:R-:W3:Y:S01]  /*0c30*/  @!P0 LDG.E R23, desc[UR6][R12.64] ;  /* 0x000000060c178981 */ /* 0x000ee2000c1e1900 */
[----:B-1----:R-:W-:-:S03]  /*0c40*/  IMAD.WIDE R14, R17, 0x4, R14 ;  /* 0x00000004110e7825 */ /* 0x002fc600078e020e */
[----:B------:R-:W-:-:S03]  /*0c50*/  ISETP.GE.AND P2, PT, R25, R8, PT ;  /* 0x000000081900720c */ /* 0x000fc60003f46270 */
[----:B------:R-:W4:Y:S04]  /*0c60*/  @!P1 LDG.E R27, desc[UR6][R12.64+0x4] ;  /* 0x000004060c1b9981 */ /* 0x000f28000c1e1900 */
[----:B------:R-:W5:Y:S01]  /*0c70*/  @!P0 LDG.E R24, desc[UR6][R14.64] ;  /* 0x000000060e188981 */ /* 0x000f62000c1e1900 */
[----:B--2---:R-:W-:-:S03]  /*0c80*/  IMAD.WIDE R10, R17, 0x4, R10 ;  /* 0x00000004110a7825 */ /* 0x004fc600078e020a */
[----:B------:R-:W2:Y:S04]  /*0c90*/  @!P1 LDG.E R22, desc[UR6][R14.64+0x4] ;  /* 0x000004060e169981 */ /* 0x000ea8000c1e1900 */
[----:B------:R-:W4:Y:S04]  /*0ca0*/  @!P0 LDG.E R29, desc[UR6][R10.64] ;  /* 0x000000060a1d8981 */ /* 0x000f28000c1e1900 */
[----:B------:R-:W2:Y:S04]  /*0cb0*/  @!P1 LDG.E R25, desc[UR6][R10.64+0x4] ;  /* 0x000004060a199981 */ /* 0x000ea8000c1e1900 */
[----:B------:R-:W2:Y:S01]  /*0cc0*/  @!P2 LDG.E R28, desc[UR6][R12.64+0x8] ;  /* 0x000008060c1ca981 */ /* 0x000ea2000c1e1900 */
[----:B------:R-:W-:-:S03]  /*0cd0*/  IMAD R20, R0, R3, UR4 ;  /* 0x0000000400147e24 */ /* 0x000fc6000f8e0203 */
[----:B------:R-:W2:Y:S01]  /*0ce0*/  @!P2 LDG.E R26, desc[UR6][R14.64+0x8] ;  /* 0x000008060e1aa981 */ /* 0x000ea2000c1e1900 */
[C---:B------:R-:W-:Y:S01]  /*0cf0*/  IMAD R18, R20.reuse, 0x4, R9 ;  /* 0x0000000414127824 */ /* 0x040fe200078e0209 */
[C---:B------:R-:W-:Y:S02]  /*0d00*/  LEA R19, R20.reuse, R5, 0x2 ;  /* 0x0000000514137211 */ /* 0x040fe400078e10ff */
[----:B------:R-:W-:Y:S02]  /*0d10*/  LEA R20, R20, R7, 0x2 ;  /* 0x0000000714147211 */ /* 0x000fe400078e10ff */
[----:B---3--:R0:W-:Y:S02]  /*0d20*/  @!P0 STS [R18], R23 ;  /* 0x0000001712008388 */ /* 0x0081e40000000800 */
[----:B0-----:R-:W-:Y:S02]  /*0d30*/  VIADD R23, R17, 0x3 ;  /* 0x0000000311177836 */ /* 0x001fe40000000000 */
[----:B-----5:R0:W-:Y:S04]  /*0d40*/  @!P0 STS [R19], R24 ;  /* 0x0000001813008388 */ /* 0x0201e80000000800 */
[----:B----4-:R1:W-:Y:S01]  /*0d50*/  @!P0 STS [R20], R29 ;  /* 0x0000001d14008388 */ /* 0x0103e20000000800 */
[----:B------:R-:W-:-:S02]  /*0d60*/  ISETP.GE.AND P0, PT, R23, R8, PT ;  /* 0x000000081700720c */ /* 0x000fc40003f06270 */
[----:B0-----:R-:W-:Y:S01]  /*0d70*/  IADD3 R24, PT, PT, R17, 0x4, RZ ;  /* 0x0000000411187810 */ /* 0x001fe20007ffe0ff */
[----:B------:R0:W-:Y:S04]  /*0d80*/  @!P1 STS [R18+0x4], R27 ;  /* 0x0000041b12009388 */ /* 0x0001e80000000800 */
[----:B-1----:R-:W3:Y:S04]  /*0d90*/  @!P2 LDG.E R29, desc[UR6][R10.64+0x8] ;  /* 0x000008060a1da981 */ /* 0x002ee8000c1e1900 */
[----:B--2---:R-:W-:Y:S04]  /*0da0*/  @!P1 STS [R19+0x4], R22 ;  /* 0x0000041613009388 */ /* 0x004fe80000000800 */
[----:B------:R-:W-:Y:S01]  /*0db0*/  @!P1 STS [R20+0x4], R25 ;  /* 0x0000041914009388 */ /* 0x000fe20000000800 */
[----:B------:R-:W-:-:S03]  /*0dc0*/  ISETP.GE.AND P1, PT, R24, R8, PT ;  /* 0x000000081800720c */ /* 0x000fc60003f26270 */
[----:B------:R-:W2:Y:S04]  /*0dd0*/  @!P0 LDG.E R23, desc[UR6][R12.64+0xc] ;  /* 0x00000c060c178981 */ /* 0x000ea8000c1e1900 */
[----:B------:R1:W-:Y:S04]  /*0de0*/  @!P2 STS [R18+0x8], R28 ;  /* 0x0000081c1200a388 */ /* 0x0003e80000000800 */
[----:B------:R-:W4:Y:S04]  /*0df0*/  @!P0 LDG.E R24, desc[UR6][R10.64+0xc] ;  /* 0x00000c060a188981 */ /* 0x000f28000c1e1900 */
[----:B0-----:R-:W5:Y:S04]  /*0e00*/  @!P1 LDG.E R27, desc[UR6][R12.64+0x10] ;  /* 0x000010060c1b9981 */ /* 0x001f68000c1e1900 */
[----:B-1----:R-:W4:Y:S04]  /*0e10*/  @!P0 LDG.E R28, desc[UR6][R14.64+0xc] ;  /* 0x00000c060e1c8981 */ /* 0x002f28000c1e1900 */
[----:B------:R-:W5:Y:S01]  /*0e20*/  @!P1 LDG.E R22, desc[UR6][R14.64+0x10] ;  /* 0x000010060e169981 */ /* 0x000f62000c1e1900 */
[----:B------:R-:W-:-:S03]  /*0e30*/  VIADD R25, R17, 0x5 ;  /* 0x0000000511197836 */ /* 0x000fc60000000000 */
[----:B------:R0:W-:Y:S04]  /*0e40*/  @!P2 STS [R19+0x8], R26 ;  /* 0x0000081a1300a388 */ /* 0x0001e80000000800 */
[----:B---3--:R-:W-:Y:S01]  /*0e50*/  @!P2 STS [R20+0x8], R29 ;  /* 0x0000081d1400a388 */ /* 0x008fe20000000800 */
[----:B------:R-:W-:Y:S02]  /*0e60*/  ISETP.GE.AND P2, PT, R25, R8, PT ;  /* 0x000000081900720c */ /* 0x000fe40003f46270 */
[C---:B------:R-:W-:Y:S01]  /*0e70*/  IADD3 R25, PT, PT, R17.reuse, 0x6, RZ ;  /* 0x0000000611197810 */ /* 0x040fe20007ffe0ff */
[----:B------:R-:W-:-:S03]  /*0e80*/  VIADD R17, R17, 0x7 ;  /* 0x0000000711117836 */ /* 0x000fc60000000000 */
[-C--:B------:R-:W-:Y:S02]  /*0e90*/  ISETP.GE.AND P3, PT, R25, R8.reuse, PT ;  /* 0x000000081900720c */ /* 0x080fe40003f66270 */
[----:B------:R-:W-:Y:S01]  /*0ea0*/  ISETP.GE.AND P4, PT, R17, R8, PT ;  /* 0x000000081100720c */ /* 0x000fe20003f86270 */
[----:B--2---:R1:W-:Y:S04]  /*0eb0*/  @!P0 STS [R18+0xc], R23 ;  /* 0x00000c1712008388 */ /* 0x0043e80000000800 */
[----:B------:R-:W2:Y:S04]  /*0ec0*/  @!P2 LDG.E R17, desc[UR6][R12.64+0x14] ;  /* 0x000014060c11a981 */ /* 0x000ea8000c1e1900 */
[----:B0-----:R-:W3:Y:S04]  /*0ed0*/  @!P2 LDG.E R26, desc[UR6][R14.64+0x14] ;  /* 0x000014060e1aa981 */ /* 0x001ee8000c1e1900 */
[----:B-1----:R-:W2:Y:S04]  /*0ee0*/  @!P1 LDG.E R23, desc[UR6][R10.64+0x10] ;  /* 0x000010060a179981 */ /* 0x002ea8000c1e1900 */
[----:B----4-:R-:W-:Y:S04]  /*0ef0*/  @!P0 STS [R19+0xc], R28 ;  /* 0x00000c1c13008388 */ /* 0x010fe80000000800 */
[----:B------:R-:W-:Y:S04]  /*0f00*/  @!P0 STS [R20+0xc], R24 ;  /* 0x00000c1814008388 */ /* 0x000fe80000000800 */
[----:B-----5:R0:W-:Y:S04]  /*0f10*/  @!P1 STS [R18+0x10], R27 ;  /* 0x0000101b12009388 */ /* 0x0201e80000000800 */
[----:B------:R-:W4:Y:S04]  /*0f20*/  @!P3 LDG.E R25, desc[UR6][R12.64+0x18] ;  /* 0x000018060c19b981 */ /* 0x000f28000c1e1900 */
[----:B------:R1:W-:Y:S04]  /*0f30*/  @!P1 STS [R19+0x10], R22 ;  /* 0x0000101613009388 */ /* 0x0003e80000000800 */
[----:B0-----:R-:W5:Y:S04]  /*0f40*/  @!P2 LDG.E R27, desc[UR6][R10.64+0x14] ;  /* 0x000014060a1ba981 */ /* 0x001f68000c1e1900 */
[----:B------:R-:W4:Y:S04]  /*0f50*/  @!P3 LDG.E R28, desc[UR6][R10.64+0x18] ;  /* 0x000018060a1cb981 */ /* 0x000f28000c1e1900 */
[----:B-1----:R-:W4:Y:S04]  /*0f60*/  @!P3 LDG.E R22, desc[UR6][R14.64+0x18] ;  /* 0x000018060e16b981 */ /* 0x002f28000c1e1900 */
[----:B------:R-:W4:Y:S04]  /*0f70*/  @!P4 LDG.E R29, desc[UR6][R12.64+0x1c] ;  /* 0x00001c060c1dc981 */ /* 0x000f28000c1e1900 */
[----:B------:R-:W4:Y:S04]  /*0f80*/  @!P4 LDG.E R24, desc[UR6][R14.64+0x1c] ;  /* 0x00001c060e18c981 */ /* 0x000f28000c1e1900 */
[----:B------:R-:W4:Y:S01]  /*0f90*/  @!P4 LDG.E R13, desc[UR6][R10.64+0x1c] ;  /* 0x00001c060a0dc981 */ /* 0x000f22000c1e1900 */
[----:B------:R-:W-:-:S06]  /*0fa0*/  UIADD3 UR4, UPT, UPT, UR4, 0x8, URZ ;  /* 0x0000000804047890 */ /* 0x000fcc000fffe0ff */
[----:B------:R-:W-:Y:S01]  /*0fb0*/  ISETP.NE.AND P0, PT, R6, UR4, PT ;  /* 0x0000000406007c0c */ /* 0x000fe2000bf05270 */
[----:B--2---:R0:W-:Y:S04]  /*0fc0*/  @!P1 STS [R20+0x10], R23 ;  /* 0x0000101714009388 */ /* 0x0041e80000000800 */
[----:B------:R0:W-:Y:S04]  /*0fd0*/  @!P2 STS [R18+0x14], R17 ;  /* 0x000014111200a388 */ /* 0x0001e80000000800 */
[----:B---3--:R0:W-:Y:S04]  /*0fe0*/  @!P2 STS [R19+0x14], R26 ;  /* 0x0000141a1300a388 */ /* 0x0081e80000000800 */
[----:B-----5:R0:W-:Y:S04]  /*0ff0*/  @!P2 STS [R20+0x14], R27 ;  /* 0x0000141b1400a388 */ /* 0x0201e80000000800 */
[----:B----4-:R0:W-:Y:S04]  /*1000*/  @!P3 STS [R18+0x18], R25 ;  /* 0x000018191200b388 */ /* 0x0101e80000000800 */
[----:B------:R0:W-:Y:S04]  /*1010*/  @!P3 STS [R19+0x18], R22 ;  /* 0x000018161300b388 */ /* 0x0001e80000000800 */
[----:B------:R0:W-:Y:S04]  /*1020*/  @!P3 STS [R20+0x18], R28 ;  /* 0x0000181c1400b388 */ /* 0x0001e80000000800 */
[----:B------:R0:W-:Y:S04]  /*1030*/  @!P4 STS [R18+0x1c], R29 ;  /* 0x00001c1d1200c388 */ /* 0x0001e80000000800 */
[----:B------:R0:W-:Y:S04]  /*1040*/  @!P4 STS [R19+0x1c], R24 ;  /* 0x00001c181300c388 */ /* 0x0001e80000000800 */
[----:B------:R0:W-:Y:S01]  /*1050*/  @!P4 STS [R20+0x1c], R13 ;  /* 0x00001c0d1400c388 */ /* 0x0001e20000000800 */
[----:B------:R-:W-:Y:S05]  /*1060*/  @P0 BRA `(.L_x_67) ;  /* 0xfffffff800c80947 */ /* 0x000fea000383ffff */
[----:B------:R-:W-:-:S07]  /*1070*/  MOV R10, R6 ;  /* 0x00000006000a7202 */ /* 0x000fce0000000f00 */
.L_x_66:
[----:B------:R-:W-:-:S13]  /*1080*/  ISETP.NE.AND P0, PT, R21, RZ, PT ;  /* 0x000000ff1500720c */ /* 0x000fda0003f05270 */
[----:B------:R-:W-:Y:S05]  /*1090*/  @!P0 BRA `(.L_x_65) ;  /* 0x0000000800a08947 */ /* 0x000fea0003800000 */
[----:B------:R-:W-:Y:S02]  /*10a0*/  ISETP.GE.U32.AND P1, PT, R21, 0x4, PT ;  /* 0x000000041500780c */ /* 0x000fe40003f26070 */
[----:B------:R-:W-:-:S04]  /*10b0*/  LOP3.LUT R6, R3, 0x3, RZ, 0xc0, !PT ;  /* 0x0000000303067812 */ /* 0x000fc800078ec0ff */
[----:B------:R-:W-:-:S07]  /*10c0*/  ISETP.NE.AND P0, PT, R6, RZ, PT ;  /* 0x000000ff0600720c */ /* 0x000fce0003f05270 */
[----:B------:R-:W-:Y:S06]  /*10d0*/  @!P1 BRA `(.L_x_68) ;  /* 0x0000000400609947 */ /* 0x000fec0003800000 */
[----:B------:R-:W1:Y:S08]  /*10e0*/  S2UR UR4, SR_CTAID.X ;  /* 0x00000000000479c3 */ /* 0x000e700000002500 */
[----:B------:R-:W1:Y:S08]  /*10f0*/  LDC R9, c[0x0][0x3a8] ;  /* 0x0000ea00ff097b82 */ /* 0x000e700000000800 */
[----:B0-234-:R-:W0:Y:S08]  /*1100*/  LDC.64 R12, c[0x0][0x380] ;  /* 0x0000e000ff0c7b82 */ /* 0x01de300000000a00 */
[----:B------:R-:W2:Y:S01]  /*1110*/  LDC.64 R24, c[0x0][0x388] ;  /* 0x0000e200ff187b82 */ /* 0x000ea20000000a00 */
[----:B-1----:R-:W-:-:S07]  /*1120*/  IMAD R9, R9, UR4, R0 ;  /* 0x0000000409097c24 */ /* 0x002fce000f8e0200 */
[----:B------:R-:W1:Y:S01]  /*1130*/  LDC.64 R18, c[0x0][0x380] ;  /* 0x0000e000ff127b82 */ /* 0x000e620000000a00 */
[----:B------:R-:W-:-:S04]  /*1140*/  IMAD R23, R9, R3, R10 ;  /* 0x0000000309177224 */ /* 0x000fc800078e020a */
[C---:B------:R-:W-:Y:S01]  /*1150*/  VIADD R9, R23.reuse, 0x1 ;  /* 0x0000000117097836 */ /* 0x040fe20000000000 */
[-C--:B------:R-:W-:Y:S02]  /*1160*/  ISETP.GE.AND P1, PT, R23, R8.reuse, PT ;  /* 0x000000081700720c */ /* 0x080fe40003f26270 */
[----:B------:R-:W3:Y:S02]  /*1170*/  LDC.64 R16, c[0x0][0x388] ;  /* 0x0000e200ff107b82 */ /* 0x000ee40000000a00 */
[----:B------:R-:W-:-:S06]  /*1180*/  ISETP.GE.AND P2, PT, R9, R8, PT ;  /* 0x000000080900720c */ /* 0x000fcc0003f46270 */
[----:B------:R-:W4:Y:S03]  /*1190*/  LDC.64 R28, c[0x0][0x388] ;  /* 0x0000e200ff1c7b82 */ /* 0x000f260000000a00 */
[----:B0-----:R-:W-:-:S05]  /*11a0*/  @!P1 IMAD.WIDE R20, R23, 0x4, R12 ;  /* 0x0000000417149825 */ /* 0x001fca00078e020c */
[----:B------:R-:W0:Y:S01]  /*11b0*/  @!P1 LDC.64 R14, c[0x0][0x390] ;  /* 0x0000e400ff0e9b82 */ /* 0x000e220000000a00 */
[C---:B------:R-:W-:Y:S01]  /*11c0*/  IADD3 R9, PT, PT, R23.reuse, 0x2, RZ ;  /* 0x0000000217097810 */ /* 0x040fe20007ffe0ff */
[----:B--2---:R-:W-:Y:S01]  /*11d0*/  @!P1 IMAD.WIDE R24, R23, 0x4, R24 ;  /* 0x0000000417189825 */ /* 0x004fe200078e0218 */
[----:B------:R-:W2:Y:S05]  /*11e0*/  @!P1 LDG.E R20, desc[UR6][R20.64] ;  /* 0x0000000614149981 */ /* 0x000eaa000c1e1900 */
[----:B------:R-:W5:Y:S01]  /*11f0*/  LDC.64 R12, c[0x0][0x380] ;  /* 0x0000e000ff0c7b82 */ /* 0x000f620000000a00 */
[-C--:B------:R-:W-:Y:S01]  /*1200*/  ISETP.GE.AND P3, PT, R9, R8.reuse, PT ;  /* 0x000000080900720c */ /* 0x080fe20003f66270 */
[----:B------:R-:W-:Y:S01]  /*1210*/  VIADD R9, R23, 0x3 ;  /* 0x0000000317097836 */ /* 0x000fe20000000000 */
[----:B------:R-:W2:Y:S04]  /*1220*/  @!P1 LDG.E R11, desc[UR6][R24.64] ;  /* 0x00000006180b9981 */ /* 0x000ea8000c1e1900 */
[----:B------:R-:W-:Y:S01]  /*1230*/  ISETP.GE.AND P4, PT, R9, R8, PT ;  /* 0x000000080900720c */ /* 0x000fe20003f86270 */
[C---:B-1----:R-:W-:Y:S01]  /*1240*/  @!P2 IMAD.WIDE R18, R23.reuse, 0x4, R18 ;  /* 0x000000041712a825 */ /* 0x042fe200078e0212 */
[----:B------:R-:W1:Y:S03]  /*1250*/  @!P2 LDC.64 R26, c[0x0][0x390] ;  /* 0x0000e400ff1aab82 */ /* 0x000e660000000a00 */
[C---:B---3--:R-:W-:Y:S01]  /*1260*/  @!P2 IMAD.WIDE R16, R23.reuse, 0x4, R16 ;  /* 0x000000041710a825 */ /* 0x048fe200078e0210 */
[----:B------:R3:W2:Y:S03]  /*1270*/  @!P2 LDG.E R25, desc[UR6][R18.64+0x4] ;  /* 0x000004061219a981 */ /* 0x0006a6000c1e1900 */
[C---:B0-----:R-:W-:Y:S01]  /*1280*/  @!P1 IMAD.WIDE R14, R23.reuse, 0x4, R14 ;  /* 0x00000004170e9825 */ /* 0x041fe200078e020e */
[----:B------:R-:W2:Y:S04]  /*1290*/  @!P2 LDG.E R9, desc[UR6][R16.64+0x4] ;  /* 0x000004061009a981 */ /* 0x000ea8000c1e1900 */
[----:B------:R0:W2:Y:S01]  /*12a0*/  @!P1 LDG.E R22, desc[UR6][R14.64] ;  /* 0x000000060e169981 */ /* 0x0000a2000c1e1900 */
[----:B---3--:R-:W3:Y:S01]  /*12b0*/  LDC.64 R18, c[0x0][0x388] ;  /* 0x0000e200ff127b82 */ /* 0x008ee20000000a00 */
[----:B-----5:R-:W-:-:S05]  /*12c0*/  @!P3 IMAD.WIDE R12, R23, 0x4, R12 ;  /* 0x00000004170cb825 */ /* 0x020fca00078e020c */
[----:B------:R5:W2:Y:S02]  /*12d0*/  @!P3 LDG.E R24, desc[UR6][R12.64+0x8] ;  /* 0x000008060c18b981 */ /* 0x000aa4000c1e1900 */
[----:B0-----:R-:W0:Y:S08]  /*12e0*/  LDC.64 R14, c[0x0][0x380] ;  /* 0x0000e000ff0e7b82 */ /* 0x001e300000000a00 */
[----:B-----5:R-:W5:Y:S08]  /*12f0*/  @!P3 LDC.64 R12, c[0x0][0x390] ;  /* 0x0000e400ff0cbb82 */ /* 0x020f700000000a00 */
[----:B------:R-:W5:Y:S01]  /*1300*/  @!P4 LDC.64 R16, c[0x0][0x390] ;  /* 0x0000e400ff10cb82 */ /* 0x000f620000000a00 */
[----:B-1----:R-:W-:-:S04]  /*1310*/  @!P2 IMAD.WIDE R26, R23, 0x4, R26 ;  /* 0x00000004171aa825 */ /* 0x002fc800078e021a */
[C---:B----4-:R-:W-:Y:S02]  /*1320*/  @!P3 IMAD.WIDE R28, R23.reuse, 0x4, R28 ;  /* 0x00000004171cb825 */ /* 0x050fe400078e021c */
[----:B------:R-:W4:Y:S02]  /*1330*/  @!P2 LDG.E R26, desc[UR6][R26.64+0x4] ;  /* 0x000004061a1aa981 */ /* 0x000f24000c1e1900 */
[C---:B0-----:R-:W-:Y:S02]  /*1340*/  @!P4 IMAD.WIDE R14, R23.reuse, 0x4, R14 ;  /* 0x00000004170ec825 */ /* 0x041fe400078e020e */
[----:B------:R0:W4:Y:S02]  /*1350*/  @!P3 LDG.E R21, desc[UR6][R28.64+0x8] ;  /* 0x000008061c15b981 */ /* 0x000124000c1e1900 */
[C---:B---3--:R-:W-:Y:S02]  /*1360*/  @!P4 IMAD.WIDE R18, R23.reuse, 0x4, R18 ;  /* 0x000000041712c825 */ /* 0x048fe400078e0212 */
[----:B------:R-:W3:Y:S02]  /*1370*/  @!P4 LDG.E R14, desc[UR6][R14.64+0xc] ;  /* 0x00000c060e0ec981 */ /* 0x000ee4000c1e1900 */
[----:B-----5:R-:W-:-:S02]  /*1380*/  @!P3 IMAD.WIDE R12, R23, 0x4, R12 ;  /* 0x00000004170cb825 */ /* 0x020fc400078e020c */
[----:B------:R-:W5:Y:S02]  /*1390*/  @!P4 LDG.E R18, desc[UR6][R18.64+0xc] ;  /* 0x00000c061212c981 */ /* 0x000f64000c1e1900 */
[----:B------:R-:W-:Y:S02]  /*13a0*/  @!P4 IMAD.WIDE R16, R23, 0x4, R16 ;  /* 0x000000041710c825 */ /* 0x000fe400078e0210 */
[----:B------:R1:W3:Y:S04]  /*13b0*/  @!P3 LDG.E R23, desc[UR6][R12.64+0x8] ;  /* 0x000008060c17b981 */ /* 0x0002e8000c1e1900 */
[----:B------:R1:W5:Y:S01]  /*13c0*/  @!P4 LDG.E R16, desc[UR6][R16.64+0xc] ;  /* 0x00000c061010c981 */ /* 0x000362000c1e1900 */
[----:B0-----:R-:W0:Y:S01]  /*13d0*/  @!P1 S2R R29, SR_CgaCtaId ;  /* 0x00000000001d9919 */ /* 0x001e220000008800 */
[----:B-1----:R-:W1:Y:S01]  /*13e0*/  @!P2 S2R R12, SR_CgaCtaId ;  /* 0x00000000000ca919 */ /* 0x002e620000008800 */
[----:B------:R-:W1:Y:S01]  /*13f0*/  @!P4 S2R R19, SR_CgaCtaId ;  /* 0x000000000013c919 */ /* 0x000e620000008800 */
[----:B------:R-:W1:Y:S01]  /*1400*/  @!P3 S2R R17, SR_CgaCtaId ;  /* 0x000000000011b919 */ /* 0x000e620000008800 */
[----:B------:R-:W-:Y:S01]  /*1410*/  @!P1 MOV R27, 0x400 ;  /* 0x00000400001b9802 */ /* 0x000fe20000000f00 */
[----:B------:R-:W-:Y:S01]  /*1420*/  @!P1 IMAD R28, R0, R3, R10 ;  /* 0x00000003001c9224 */ /* 0x000fe200078e020a */
[----:B------:R-:W-:-:S02]  /*1430*/  @!P2 MOV R15, 0x400 ;  /* 0x00000400000fa802 */ /* 0x000fc40000000f00 */
[----:B------:R-:W-:Y:S02]  /*1440*/  @!P3 MOV R13, 0x400 ;  /* 0x00000400000db802 */ /* 0x000fe40000000f00 */
[----:B0-----:R-:W-:-:S04]  /*1450*/  @!P1 LEA R27, R29, R27, 0x18 ;  /* 0x0000001b1d1b9211 */ /* 0x001fc800078ec0ff */
[----:B------:R-:W-:Y:S02]  /*1460*/  @!P1 LEA R27, R28, R27, 0x2 ;  /* 0x0000001b1c1b9211 */ /* 0x000fe400078e10ff */
[----:B-1----:R-:W-:Y:S02]  /*1470*/  @!P2 LEA R15, R12, R15, 0x18 ;  /* 0x0000000f0c0fa211 */ /* 0x002fe400078ec0ff */
[----:B------:R-:W-:Y:S01]  /*1480*/  @!P4 MOV R12, 0x400 ;  /* 0x00000400000cc802 */ /* 0x000fe20000000f00 */
[----:B------:R-:W-:-:S03]  /*1490*/  @!P1 IMAD R29, R28, 0x4, R5 ;  /* 0x000000041c1d9824 */ /* 0x000fc600078e0205 */
[----:B------:R-:W-:Y:S01]  /*14a0*/  @!P4 LEA R12, R19, R12, 0x18 ;  /* 0x0000000c130cc211 */ /* 0x000fe200078ec0ff */
[--C-:B------:R-:W-:Y:S01]  /*14b0*/  @!P3 IMAD R19, R0, R3, R10.reuse ;  /* 0x000000030013b224 */ /* 0x100fe200078e020a */
[----:B------:R-:W-:Y:S02]  /*14c0*/  @!P3 LEA R13, R17, R13, 0x18 ;  /* 0x0000000d110db211 */ /* 0x000fe400078ec0ff */
[----:B------:R-:W-:Y:S02]  /*14d0*/  @!P1 LEA R17, R28, R7, 0x2 ;  /* 0x000000071c119211 */ /* 0x000fe400078e10ff */
[----:B------:R-:W-:Y:S01]  /*14e0*/  @!P3 LEA R13, R19, R13, 0x2 ;  /* 0x0000000d130db211 */ /* 0x000fe200078e10ff */
[----:B--2---:R0:W-:Y:S02]  /*14f0*/  @!P1 STS [R27], R20 ;  /* 0x000000141b009388 */ /* 0x0041e40000000800 */
[CCC-:B0-----:R-:W-:Y:S02]  /*1500*/  @!P2 IMAD R20, R0.reuse, R3.reuse, R10.reuse ;  /* 0x000000030014a224 */ /* 0x1c1fe400078e020a */
[----:B------:R0:W-:Y:S01]  /*1510*/  @!P1 STS [R29], R11 ;  /* 0x0000000b1d009388 */ /* 0x0001e20000000800 */
[----:B------:R-:W-:-:S02]  /*1520*/  @!P4 IMAD R27, R0, R3, R10 ;  /* 0x00000003001bc224 */ /* 0x000fc400078e020a */
[C---:B------:R-:W-:Y:S02]  /*1530*/  @!P2 IMAD R28, R20.reuse, 0x4, R15 ;  /* 0x00000004141ca824 */ /* 0x040fe400078e020f */
[C---:B------:R-:W-:Y:S01]  /*1540*/  @!P2 IMAD R15, R20.reuse, 0x4, R7 ;  /* 0x00000004140fa824 */ /* 0x040fe200078e0207 */
[----:B0-----:R-:W-:Y:S01]  /*1550*/  @!P2 LEA R11, R20, R5, 0x2 ;  /* 0x00000005140ba211 */ /* 0x001fe200078e10ff */
[C---:B------:R-:W-:Y:S01]  /*1560*/  @!P3 IMAD R20, R19.reuse, 0x4, R5 ;  /* 0x000000041314b824 */ /* 0x040fe200078e0205 */
[----:B------:R0:W-:Y:S04]  /*1570*/  @!P1 STS [R17], R22 ;  /* 0x0000001611009388 */ /* 0x0001e80000000800 */
[----:B------:R1:W-:Y:S04]  /*1580*/  @!P2 STS [R28+0x4], R25 ;  /* 0x000004191c00a388 */ /* 0x0003e80000000800 */
[----:B------:R1:W-:Y:S01]  /*1590*/  @!P2 STS [R11+0x4], R9 ;  /* 0x000004090b00a388 */ /* 0x0003e20000000800 */
[----:B0-----:R-:W-:Y:S01]  /*15a0*/  @!P3 LEA R22, R19, R7, 0x2 ;  /* 0x000000071316b211 */ /* 0x001fe200078e10ff */
[C---:B------:R-:W-:Y:S01]  /*15b0*/  @!P4 IMAD R17, R27.reuse, 0x4, R12 ;  /* 0x000000041b11c824 */ /* 0x040fe200078e020c */
[C---:B------:R-:W-:Y:S01]  /*15c0*/  @!P4 LEA R19, R27.reuse, R5, 0x2 ;  /* 0x000000051b13c211 */ /* 0x040fe200078e10ff */
[----:B------:R-:W-:Y:S01]  /*15d0*/  @!P4 IMAD R27, R27, 0x4, R7 ;  /* 0x000000041b1bc824 */ /* 0x000fe200078e0207 */
[----:B----4-:R1:W-:Y:S04]  /*15e0*/  @!P2 STS [R15+0x4], R26 ;  /* 0x0000041a0f00a388 */ /* 0x0103e80000000800 */
[----:B------:R1:W-:Y:S04]  /*15f0*/  @!P3 STS [R13+0x8], R24 ;  /* 0x000008180d00b388 */ /* 0x0003e80000000800 */
[----:B------:R1:W-:Y:S04]  /*1600*/  @!P3 STS [R20+0x8], R21 ;  /* 0x000008151400b388 */ /* 0x0003e80000000800 */
[----:B---3--:R1:W-:Y:S04]  /*1610*/  @!P3 STS [R22+0x8], R23 ;  /* 0x000008171600b388 */ /* 0x0083e80000000800 */
[----:B------:R1:W-:Y:S04]  /*1620*/  @!P4 STS [R17+0xc], R14 ;  /* 0x00000c0e1100c388 */ /* 0x0003e80000000800 */
[----:B-----5:R1:W-:Y:S04]  /*1630*/  @!P4 STS [R19+0xc], R18 ;  /* 0x00000c121300c388 */ /* 0x0203e80000000800 */
[----:B------:R1:W-:Y:S01]  /*1640*/  @!P4 STS [R27+0xc], R16 ;  /* 0x00000c101b00c388 */ /* 0x0003e20000000800 */
[----:B------:R-:W-:-:S07]  /*1650*/  IADD3 R10, PT, PT, R10, 0x4, RZ ;  /* 0x000000040a0a7810 */ /* 0x000fce0007ffe0ff */
.L_x_68:
[----:B------:R-:W-:Y:S05]  /*1660*/  @!P0 BRA `(.L_x_65) ;  /* 0x00000004002c8947 */ /* 0x000fea0003800000 */
[----:B------:R-:W5:Y:S01]  /*1670*/  S2UR UR4, SR_CTAID.X ;  /* 0x00000000000479c3 */ /* 0x000f620000002500 */
[----:B------:R-:W-:Y:S01]  /*1680*/  ISETP.NE.AND P0, PT, R6, 0x1, PT ;  /* 0x000000010600780c */ /* 0x000fe20003f05270 */
[----:B------:R-:W-:Y:S01]  /*1690*/  BSSY.RECONVERGENT B1, `(.L_x_69) ;  /* 0x0000031000017945 */ /* 0x000fe20003800200 */
[----:B-1----:R-:W-:-:S04]  /*16a0*/  LOP3.LUT R11, R3, 0x1, RZ, 0xc0, !PT ;  /* 0x00000001030b7812 */ /* 0x002fc800078ec0ff */
[----:B------:R-:W-:Y:S01]  /*16b0*/  ISETP.NE.U32.AND P2, PT, R11, 0x1, PT ;  /* 0x000000010b00780c */ /* 0x000fe20003f45070 */
[----:B------:R-:W5:Y:S02]  /*16c0*/  LDC R9, c[0x0][0x3a8] ;  /* 0x0000ea00ff097b82 */ /* 0x000f640000000800 */
[----:B-----5:R-:W-:-:S04]  /*16d0*/  IMAD R6, R9, UR4, R0 ;  /* 0x0000000409067c24 */ /* 0x020fc8000f8e0200 */
[----:B------:R-:W-:Y:S06]  /*16e0*/  @!P0 BRA `(.L_x_70) ;  /* 0x0000000000ac8947 */ /* 0x000fec0003800000 */
[----:B------:R-:W-:Y:S01]  /*16f0*/  IMAD R9, R6, R3, R10 ;  /* 0x0000000306097224 */ /* 0x000fe200078e020a */
[----:B0-----:R-:W0:Y:S03]  /*1700*/  LDC.64 R22, c[0x0][0x380] ;  /* 0x0000e000ff167b82 */ /* 0x001e260000000a00 */
[C---:B------:R-:W-:Y:S01]  /*1710*/  VIADD R11, R9.reuse, 0x1 ;  /* 0x00000001090b7836 */ /* 0x040fe20000000000 */
[----:B------:R-:W-:-:S04]  /*1720*/  ISETP.GE.AND P0, PT, R9, R8, PT ;  /* 0x000000080900720c */ /* 0x000fc80003f06270 */
[----:B------:R-:W-:Y:S01]  /*1730*/  ISETP.GE.AND P1, PT, R11, R8, PT ;  /* 0x000000080b00720c */ /* 0x000fe20003f26270 */
[----:B------:R-:W1:Y:S08]  /*1740*/  LDC.64 R18, c[0x0][0x388] ;  /* 0x0000e200ff127b82 */ /* 0x000e700000000a00 */
[----:B------:R-:W5:Y:S01]  /*1750*/  @!P0 LDC.64 R16, c[0x0][0x390] ;  /* 0x0000e400ff108b82 */ /* 0x000f620000000a00 */
[----:B0-----:R-:W-:-:S07]  /*1760*/  @!P0 IMAD.WIDE R22, R9, 0x4, R22 ;  /* 0x0000000409168825 */ /* 0x001fce00078e0216 */
[----:B--234-:R-:W0:Y:S01]  /*1770*/  LDC.64 R12, c[0x0][0x380] ;  /* 0x0000e000ff0c7b82 */ /* 0x01ce220000000a00 */
[----:B------:R-:W2:Y:S07]  /*1780*/  @!P0 LDG.E R22, desc[UR6][R22.64] ;  /* 0x0000000616168981 */ /* 0x000eae000c1e1900 */
[----:B------:R-:W3:Y:S08]  /*1790*/  LDC.64 R14, c[0x0][0x388] ;  /* 0x0000e200ff0e7b82 */ /* 0x000ef00000000a00 */
[----:B------:R-:W4:Y:S01]  /*17a0*/  @!P1 LDC.64 R20, c[0x0][0x390] ;  /* 0x0000e400ff149b82 */ /* 0x000f220000000a00 */
[----:B-1----:R-:W-:-:S04]  /*17b0*/  @!P0 IMAD.WIDE R18, R9, 0x4, R18 ;  /* 0x0000000409128825 */ /* 0x002fc800078e0212 */
[C---:B-----5:R-:W-:Y:S02]  /*17c0*/  @!P0 IMAD.WIDE R16, R9.reuse, 0x4, R16 ;  /* 0x0000000409108825 */ /* 0x060fe400078e0210 */
[----:B------:R-:W5:Y:S02]  /*17d0*/  @!P0 LDG.E R18, desc[UR6][R18.64] ;  /* 0x0000000612128981 */ /* 0x000f64000c1e1900 */
[C---:B0-----:R-:W-:Y:S02]  /*17e0*/  @!P1 IMAD.WIDE R12, R9.reuse, 0x4, R12 ;  /* 0x00000004090c9825 */ /* 0x041fe400078e020c */
[----:B------:R-:W5:Y:S04]  /*17f0*/  @!P0 LDG.E R16, desc[UR6][R16.64] ;  /* 0x0000000610108981 */ /* 0x000f68000c1e1900 */
[----:B------:R0:W5:Y:S01]  /*1800*/  @!P1 LDG.E R12, desc[UR6][R12.64+0x4] ;  /* 0x000004060c0c9981 */ /* 0x000162000c1e1900 */
[----:B---3--:R-:W-:-:S06]  /*1810*/  @!P1 IMAD.WIDE R14, R9, 0x4, R14 ;  /* 0x00000004090e9825 */ /* 0x008fcc00078e020e */
[----:B------:R1:W3:Y:S01]  /*1820*/  @!P1 LDG.E R14, desc[UR6][R14.64+0x4] ;  /* 0x000004060e0e9981 */ /* 0x0002e2000c1e1900 */
[----:B----4-:R-:W-:-:S06]  /*1830*/  @!P1 IMAD.WIDE R20, R9, 0x4, R20 ;  /* 0x0000000409149825 */ /* 0x010fcc00078e0214 */
[----:B------:R-:W4:Y:S01]  /*1840*/  @!P1 LDG.E R20, desc[UR6][R20.64+0x4] ;  /* 0x0000040614149981 */ /* 0x000f22000c1e1900 */
[----:B------:R-:W1:Y:S01]  /*1850*/  @!P0 S2R R26, SR_CgaCtaId ;  /* 0x00000000001a8919 */ /* 0x000e620000008800 */
[----:B------:R-:W1:Y:S01]  /*1860*/  @!P1 S2R R28, SR_CgaCtaId ;  /* 0x00000000001c9919 */ /* 0x000e620000008800 */
[----:B------:R-:W-:Y:S01]  /*1870*/  @!P0 MOV R9, 0x400 ;  /* 0x0000040000098802 */ /* 0x000fe20000000f00 */
[----:B------:R-:W-:Y:S01]  /*1880*/  @!P0 IMAD R24, R0, R3, R10 ;  /* 0x0000000300188224 */ /* 0x000fe200078e020a */
[----:B------:R-:W-:-:S04]  /*1890*/  @!P1 MOV R11, 0x400 ;  /* 0x00000400000b9802 */ /* 0x000fc80000000f00 */
[----:B0-----:R-:W-:Y:S02]  /*18a0*/  @!P0 LEA R13, R24, R7, 0x2 ;  /* 0x00000007180d8211 */ /* 0x001fe400078e10ff */
[----:B-1----:R-:W-:Y:S01]  /*18b0*/  @!P0 LEA R9, R26, R9, 0x18 ;  /* 0x000000091a098211 */ /* 0x002fe200078ec0ff */
[----:B------:R-:W-:Y:S01]  /*18c0*/  @!P1 IMAD R26, R0, R3, R10 ;  /* 0x00000003001a9224 */ /* 0x000fe200078e020a */
[----:B------:R-:W-:Y:S01]  /*18d0*/  @!P1 LEA R17, R28, R11, 0x18 ;  /* 0x0000000b1c119211 */ /* 0x000fe200078ec0ff */
[C---:B------:R-:W-:Y:S01]  /*18e0*/  @!P0 IMAD R11, R24.reuse, 0x4, R5 ;  /* 0x00000004180b8824 */ /* 0x040fe200078e0205 */
[----:B------:R-:W-:Y:S01]  /*18f0*/  @!P0 LEA R9, R24, R9, 0x2 ;  /* 0x0000000918098211 */ /* 0x000fe200078e10ff */
[C---:B------:R-:W-:Y:S01]  /*1900*/  @!P1 IMAD R19, R26.reuse, 0x4, R7 ;  /* 0x000000041a139824 */ /* 0x040fe200078e0207 */
[C---:B------:R-:W-:Y:S01]  /*1910*/  @!P1 LEA R15, R26.reuse, R5, 0x2 ;  /* 0x000000051a0f9211 */ /* 0x040fe200078e10ff */
[----:B------:R-:W-:Y:S01]  /*1920*/  @!P1 IMAD R17, R26, 0x4, R17 ;  /* 0x000000041a119824 */ /* 0x000fe200078e0211 */
[----:B------:R-:W-:Y:S01]  /*1930*/  IADD3 R10, PT, PT, R10, 0x2, RZ ;  /* 0x000000020a0a7810 */ /* 0x000fe20007ffe0ff */
[----:B--2---:R1:W-:Y:S04]  /*1940*/  @!P0 STS [R9], R22 ;  /* 0x0000001609008388 */ /* 0x0043e80000000800 */
[----:B-----5:R1:W-:Y:S04]  /*1950*/  @!P0 STS [R11], R18 ;  /* 0x000000120b008388 */ /* 0x0203e80000000800 */
[----:B------:R1:W-:Y:S04]  /*1960*/  @!P0 STS [R13], R16 ;  /* 0x000000100d008388 */ /* 0x0003e80000000800 */
[----:B------:R1:W-:Y:S04]  /*1970*/  @!P1 STS [R17+0x4], R12 ;  /* 0x0000040c11009388 */ /* 0x0003e80000000800 */
[----:B---3--:R1:W-:Y:S04]  /*1980*/  @!P1 STS [R15+0x4], R14 ;  /* 0x0000040e0f009388 */ /* 0x0083e80000000800 */
[----:B----4-:R1:W-:Y:S02]  /*1990*/  @!P1 STS [R19+0x4], R20 ;  /* 0x0000041413009388 */ /* 0x0103e40000000800 */
.L_x_70:
[----:B0-----:R-:W-:Y:S05]  /*19a0*/  BSYNC.RECONVERGENT B1 ;  /* 0x0000000000017941 */ /* 0x001fea0003800200 */
.L_x_69:
[----:B------:R-:W-:Y:S05]  /*19b0*/  @P2 BRA `(.L_x_65) ;  /* 0x0000000000582947 */ /* 0x000fea0003800000 */
[----:B-1----:R-:W-:-:S05]  /*19c0*/  IMAD R11, R6, R3, R10 ;  /* 0x00000003060b7224 */ /* 0x002fca00078e020a */
[----:B------:R-:W-:-:S13]  /*19d0*/  ISETP.GE.AND P0, PT, R11, R8, PT ;  /* 0x000000080b00720c */ /* 0x000fda0003f06270 */
[----:B------:R-:W-:Y:S05]  /*19e0*/  @P0 BRA `(.L_x_65) ;  /* 0x00000000004c0947 */ /* 0x000fea0003800000 */
[----:B------:R-:W0:Y:S08]  /*19f0*/  LDC.64 R8, c[0x0][0x380] ;  /* 0x0000e000ff087b82 */ /* 0x000e300000000a00 */
[----:B--234-:R-:W1:Y:S08]  /*1a00*/  LDC.64 R12, c[0x0][0x388] ;  /* 0x0000e200ff0c7b82 */ /* 0x01ce700000000a00 */
[----:B------:R-:W2:Y:S01]  /*1a10*/  LDC.64 R14, c[0x0][0x390] ;  /* 0x0000e400ff0e7b82 */ /* 0x000ea20000000a00 */
[----:B0-----:R-:W-:-:S06]  /*1a20*/  IMAD.WIDE R8, R11, 0x4, R8 ;  /* 0x000000040b087825 */ /* 0x001fcc00078e0208 */
[----:B------:R-:W3:Y:S01]  /*1a30*/  LDG.E R8, desc[UR6][R8.64] ;  /* 0x0000000608087981 */ /* 0x000ee2000c1e1900 */
[----:B-1----:R-:W-:-:S06]  /*1a40*/  IMAD.WIDE R12, R11, 0x4, R12 ;  /* 0x000000040b0c7825 */ /* 0x002fcc00078e020c */
[----:B------:R-:W4:Y:S01]  /*1a50*/  LDG.E R12, desc[UR6][R12.64] ;  /* 0x000000060c0c7981 */ /* 0x000f22000c1e1900 */
[----:B--2---:R-:W-:-:S06]  /*1a60*/  IMAD.WIDE R14, R11, 0x4, R14 ;  /* 0x000000040b0e7825 */ /* 0x004fcc00078e020e */
[----:B------:R-:W2:Y:S01]  /*1a70*/  LDG.E R14, desc[UR6][R14.64] ;  /* 0x000000060e0e7981 */ /* 0x000ea2000c1e1900 */
[----:B------:R-:W0:Y:S01]  /*1a80*/  S2UR UR5, SR_CgaCtaId ;  /* 0x00000000000579c3 */ /* 0x000e220000008800 */
[----:B------:R-:W-:Y:S01]  /*1a90*/  UMOV UR4, 0x400 ;  /* 0x0000040000047882 */ /* 0x000fe20000000000 */
[----:B------:R-:W-:-:S04]  /*1aa0*/  IMAD R10, R0, R3, R10 ;  /* 0x00000003000a7224 */ /* 0x000fc800078e020a */
[C---:B------:R-:W-:Y:S01]  /*1ab0*/  IMAD R17, R10.reuse, 0x4, R5 ;  /* 0x000000040a117824 */ /* 0x040fe200078e0205 */
[----:B------:R-:W-:Y:S01]  /*1ac0*/  LEA R19, R10, R7, 0x2 ;  /* 0x000000070a137211 */ /* 0x000fe200078e10ff */
[----:B0-----:R-:W-:-:S06]  /*1ad0*/  ULEA UR4, UR5, UR4, 0x18 ;  /* 0x0000000405047291 */ /* 0x001fcc000f8ec0ff */
[----:B------:R-:W-:-:S05]  /*1ae0*/  LEA R11, R10, UR4, 0x2 ;  /* 0x000000040a0b7c11 */ /* 0x000fca000f8e10ff */
[----:B---3--:R0:W-:Y:S04]  /*1af0*/  STS [R11], R8 ;  /* 0x000000080b007388 */ /* 0x0081e80000000800 */
[----:B----4-:R0:W-:Y:S04]  /*1b00*/  STS [R17], R12 ;  /* 0x0000000c11007388 */ /* 0x0101e80000000800 */
[----:B--2---:R0:W-:Y:S02]  /*1b10*/  STS [R19], R14 ;  /* 0x0000000e13007388 */ /* 0x0041e40000000800 */
.L_x_65:
[----:B0-----:R-:W-:Y:S05]  /*1b20*/  BSYNC.RECONVERGENT B0 ;  /* 0x0000000000007941 */ /* 0x001fea0003800200 */
.L_x_64:
[----:B------:R-:W1:Y:S01]  /*1b30*/  LDCU UR4, c[0x0][0x3a8] ;  /* 0x00007500ff0477ac */ /* 0x000e620008000800 */
[----:B------:R-:W-:Y:S01]  /*1b40*/  BSSY.RECONVERGENT B0, `(.L_x_71) ;  /* 0x00000b0000007945 */ /* 0x000fe20003800200 */
[----:B------:R-:W0:Y:S01]  /*1b50*/  LDCU UR8, c[0x0][0x3ac] ;  /* 0x00007580ff0877ac */ /* 0x000e220008000800 */
[----:B-1----:R-:W-:Y:S01]  /*1b60*/  IMAD.U32 R11, RZ, RZ, UR4 ;  /* 0x00000004ff0b7e24 */ /* 0x002fe2000f8e00ff */
[----:B------:R-:W-:Y:S04]  /*1b70*/  BAR.SYNC.DEFER_BLOCKING 0x0 ;  /* 0x0000000000007b1d */ /* 0x000fe80000010000 */
[----:B------:R-:W-:-:S13]  /*1b80*/  ISETP.GE.AND P0, PT, R0, R11, PT ;  /* 0x0000000b0000720c */ /* 0x000fda0003f06270 */
[----:B0-----:R-:W-:Y:S05]  /*1b90*/  @P0 BRA `(.L_x_72) ;  /* 0x0000000800a80947 */ /* 0x001fea0003800000 */
[----:B------:R-:W-:-:S13]  /*1ba0*/  ISETP.GE.AND P0, PT, R3, 0x1, PT ;  /* 0x000000010300780c */ /* 0x000fda0003f06270 */
[----:B------:R-:W-:Y:S05]  /*1bb0*/  @!P0 BRA `(.L_x_73) ;  /* 0x0000000400ec8947 */ /* 0x000fea0003800000 */
[C---:B------:R-:W-:Y:S01]  /*1bc0*/  LOP3.LUT R27, R3.reuse, 0x7, RZ, 0xc0, !PT ;  /* 0x00000007031b7812 */ /* 0x040fe200078ec0ff */
[----:B------:R-:W-:Y:S01]  /*1bd0*/  HFMA2 R9, -RZ, RZ, 0, 0 ;  /* 0x00000000ff097431 */ /* 0x000fe200000001ff */
[C---:B------:R-:W-:Y:S02]  /*1be0*/  IADD3 R8, PT, PT, R3.reuse, -0x1, RZ ;  /* 0xffffffff03087810 */ /* 0x040fe40007ffe0ff */
[----:B------:R-:W-:Y:S01]  /*1bf0*/  LOP3.LUT R26, R3, 0x3, RZ, 0xc0, !PT ;  /* 0x00000003031a7812 */ /* 0x000fe200078ec0ff */
[----:B------:R-:W-:Y:S01]  /*1c00*/  VIADD R6, R27, 0xffffffff ;  /* 0xffffffff1b067836 */ /* 0x000fe20000000000 */
[----:B------:R-:W-:Y:S02]  /*1c10*/  ISETP.GE.U32.AND P1, PT, R8, 0x7, PT ;  /* 0x000000070800780c */ /* 0x000fe40003f26070 */
[----:B------:R-:W-:Y:S02]  /*1c20*/  LOP3.LUT R3, R3, 0x7ffffff8, RZ, 0xc0, !PT ;  /* 0x7ffffff803037812 */ /* 0x000fe400078ec0ff */
[----:B------:R-:W-:-:S13]  /*1c30*/  ISETP.GE.U32.AND P0, PT, R6, 0x3, PT ;  /* 0x000000030600780c */ /* 0x000fda0003f06070 */
.L_x_84:
[----:B------:R-:W-:Y:S01]  /*1c40*/  BSSY.RECONVERGENT B1, `(.L_x_74) ;  /* 0x000002b000017945 */ /* 0x000fe20003800200 */
[----:B0-----:R-:W-:Y:S01]  /*1c50*/  IMAD.MOV.U32 R24, RZ, RZ, RZ ;  /* 0x000000ffff187224 */ /* 0x001fe200078e00ff */
[----:B------:R-:W-:Y:S02]  /*1c60*/  MOV R6, RZ ;  /* 0x000000ff00067202 */ /* 0x000fe40000000f00 */
[----:B------:R-:W-:Y:S05]  /*1c70*/  @!P1 BRA `(.L_x_75) ;  /* 0x00000000009c9947 */ /* 0x000fea0003800000 */
[----:B------:R-:W0:Y:S01]  /*1c80*/  S2R R11, SR_CgaCtaId ;  /* 0x00000000000b7919 */ /* 0x000e220000008800 */
[----:B------:R-:W-:Y:S01]  /*1c90*/  MOV R6, 0x400 ;  /* 0x0000040000067802 */ /* 0x000fe20000000f00 */
[----:B------:R-:W-:Y:S01]  /*1ca0*/  BSSY.RECONVERGENT B2, `(.L_x_76) ;  /* 0x0000023000027945 */ /* 0x000fe20003800200 */
[----:B------:R-:W-:Y:S01]  /*1cb0*/  IMAD.MOV.U32 R24, RZ, RZ, RZ ;  /* 0x000000ffff187224 */ /* 0x000fe200078e00ff */
[----:B------:R-:W-:Y:S02]  /*1cc0*/  MOV R8, RZ ;  /* 0x000000ff00087202 */ /* 0x000fe40000000f00 */
[----:B0-----:R-:W-:-:S07]  /*1cd0*/  LEA R6, R11, R6, 0x18 ;  /* 0x000000060b067211 */ /* 0x001fce00078ec0ff */
.L_x_77:
[--C-:B------:R-:W-:Y:S02]  /*1ce0*/  IMAD R18, R9, UR8, R8.reuse ;  /* 0x0000000809127c24 */ /* 0x100fe4000f8e0208 */
[----:B------:R-:W-:Y:S02]  /*1cf0*/  IMAD R19, R0, UR8, R8 ;  /* 0x0000000800137c24 */ /* 0x000fe4000f8e0208 */
[----:B------:R-:W-:Y:S01]  /*1d00*/  VIADD R8, R8, 0x8 ;  /* 0x0000000808087836 */ /* 0x000fe20000000000 */
[----:B------:R-:W-:Y:S01]  /*1d10*/  LEA R18, R18, R5, 0x2 ;  /* 0x0000000512127211 */ /* 0x000fe200078e10ff */
[----:B------:R-:W-:-:S03]  /*1d20*/  IMAD R19, R19, 0x4, R6 ;  /* 0x0000000413137824 */ /* 0x000fc600078e0206 */
[----:B------:R-:W-:Y:S01]  /*1d30*/  ISETP.NE.AND P2, PT, R8, R3, PT ;  /* 0x000000030800720c */ /* 0x000fe20003f45270 */
[----:B------:R-:W-:Y:S04]  /*1d40*/  LDS R20, [R18] ;  /* 0x0000000012147984 */ /* 0x000fe80000000800 */
[----:B------:R-:W0:Y:S04]  /*1d50*/  LDS R21, [R19] ;  /* 0x0000000013157984 */ /* 0x000e280000000800 */
[----:B------:R-:W-:Y:S04]  /*1d60*/  LDS R10, [R19+0x4] ;  /* 0x00000400130a7984 */ /* 0x000fe80000000800 */
[----:B------:R-:W1:Y:S04]  /*1d70*/  LDS R11, [R18+0x4] ;  /* 0x00000400120b7984 */ /* 0x000e680000000800 */
[----:B------:R-:W-:Y:S04]  /*1d80*/  LDS R12, [R19+0x8] ;  /* 0x00000800130c7984 */ /* 0x000fe80000000800 */
[----:B--234-:R-:W2:Y:S04]  /*1d90*/  LDS R13, [R18+0x8] ;  /* 0x00000800120d7984 */ /* 0x01cea80000000800 */
[----:B------:R-:W-:Y:S04]  /*1da0*/  LDS R14, [R19+0xc] ;  /* 0x00000c00130e7984 */ /* 0x000fe80000000800 */
[----:B------:R-:W3:Y:S04]  /*1db0*/  LDS R15, [R18+0xc] ;  /* 0x00000c00120f7984 */ /* 0x000ee80000000800 */
[----:B------:R-:W-:Y:S04]  /*1dc0*/  LDS R16, [R19+0x10] ;  /* 0x0000100013107984 */ /* 0x000fe80000000800 */
[----:B------:R-:W4:Y:S04]  /*1dd0*/  LDS R17, [R18+0x10] ;  /* 0x0000100012117984 */ /* 0x000f280000000800 */
[----:B------:R-:W-:Y:S04]  /*1de0*/  LDS R22, [R19+0x14] ;  /* 0x0000140013167984 */ /* 0x000fe80000000800 */
[----:B------:R-:W5:Y:S01]  /*1df0*/  LDS R23, [R18+0x14] ;  /* 0x0000140012177984 */ /* 0x000f620000000800 */
[----:B0-----:R-:W-:-:S03]  /*1e00*/  FFMA R29, R21, R20, R24 ;  /* 0x00000014151d7223 */ /* 0x001fc60000000018 */
[----:B------:R-:W-:Y:S04]  /*1e10*/  LDS R20, [R19+0x18] ;  /* 0x0000180013147984 */ /* 0x000fe80000000800 */
[----:B------:R-:W0:Y:S01]  /*1e20*/  LDS R21, [R18+0x18] ;  /* 0x0000180012157984 */ /* 0x000e220000000800 */
[----:B-1----:R-:W-:-:S03]  /*1e30*/  FFMA R11, R10, R11, R29 ;  /* 0x0000000b0a0b7223 */ /* 0x002fc6000000001d */
[----:B------:R-:W-:Y:S04]  /*1e40*/  LDS R24, [R19+0x1c] ;  /* 0x00001c0013187984 */ /* 0x000fe80000000800 */
[----:B------:R-:W1:Y:S01]  /*1e50*/  LDS R25, [R18+0x1c] ;  /* 0x00001c0012197984 */ /* 0x000e620000000800 */
[----:B--2---:R-:W-:-:S04]  /*1e60*/  FFMA R11, R12, R13, R11 ;  /* 0x0000000d0c0b7223 */ /* 0x004fc8000000000b */
[----:B---3--:R-:W-:-:S04]  /*1e70*/  FFMA R11, R14, R15, R11 ;  /* 0x0000000f0e0b7223 */ /* 0x008fc8000000000b */
[----:B----4-:R-:W-:-:S04]  /*1e80*/  FFMA R11, R16, R17, R11 ;  /* 0x00000011100b7223 */ /* 0x010fc8000000000b */
[----:B-----5:R-:W-:-:S04]  /*1e90*/  FFMA R11, R22, R23, R11 ;  /* 0x00000017160b7223 */ /* 0x020fc8000000000b */
[----:B0-----:R-:W-:-:S04]  /*1ea0*/  FFMA R11, R20, R21, R11 ;  /* 0x00000015140b7223 */ /* 0x001fc8000000000b */
[----:B-1----:R-:W-:Y:S01]  /*1eb0*/  FFMA R24, R24, R25, R11 ;  /* 0x0000001918187223 */ /* 0x002fe2000000000b */
[----:B------:R-:W-:Y:S06]  /*1ec0*/  @P2 BRA `(.L_x_77) ;  /* 0xfffffffc00842947 */ /* 0x000fec000383ffff */
[----:B------:R-:W-:Y:S05]  /*1ed0*/  BSYNC.RECONVERGENT B2 ;  /* 0x0000000000027941 */ /* 0x000fea0003800200 */
.L_x_76:
[----:B------:R-:W-:-:S07]  /*1ee0*/  MOV R6, R3 ;  /* 0x0000000300067202 */ /* 0x000fce0000000f00 */
.L_x_75:
[----:B------:R-:W-:Y:S05]  /*1ef0*/  BSYNC.RECONVERGENT B1 ;  /* 0x0000000000017941 */ /* 0x000fea0003800200 */
.L_x_74:
[----:B------:R-:W-:Y:S01]  /*1f00*/  ISETP.NE.AND P2, PT, R27, RZ, PT ;  /* 0x000000ff1b00720c */ /* 0x000fe20003f45270 */
[----:B------:R-:W-:-:S12]  /*1f10*/  BSSY.RECONVERGENT B1, `(.L_x_78) ;  /* 0x000003c000017945 */ /* 0x000fd80003800200 */
[----:B------:R-:W-:Y:S05]  /*1f20*/  @!P2 BRA `(.L_x_79) ;  /* 0x0000000000e8a947 */ /* 0x000fea0003800000 */
[----:B------:R-:W-:Y:S01]  /*1f30*/  BSSY.RECONVERGENT B2, `(.L_x_80) ;  /* 0x0000018000027945 */ /* 0x000fe20003800200 */
[----:B------:R-:W-:-:S03]  /*1f40*/  ISETP.NE.AND P2, PT, R26, RZ, PT ;  /* 0x000000ff1a00720c */ /* 0x000fc60003f45270 */
[----:B------:R-:W-:Y:S10]  /*1f50*/  @!P0 BRA `(.L_x_81) ;  /* 0x0000000000548947 */ /* 0x000ff40003800000 */
[----:B------:R-:W0:Y:S01]  /*1f60*/  S2UR UR5, SR_CgaCtaId ;  /* 0x00000000000579c3 */ /* 0x000e220000008800 */
[----:B------:R-:W1:Y:S01]  /*1f70*/  LDCU UR9, c[0x0][0x3ac] ;  /* 0x00007580ff0977ac */ /* 0x000e620008000800 */
[----:B------:R-:W-:Y:S01]  /*1f80*/  UMOV UR4, 0x400 ;  /* 0x0000040000047882 */ /* 0x000fe20000000000 */
[--C-:B-1----:R-:W-:Y:S02]  /*1f90*/  IMAD R8, R0, UR9, R6.reuse ;  /* 0x0000000900087c24 */ /* 0x102fe4000f8e0206 */
[----:B------:R-:W-:Y:S01]  /*1fa0*/  IMAD R10, R9, UR9, R6 ;  /* 0x00000009090a7c24 */ /* 0x000fe2000f8e0206 */
[----:B------:R-:W-:Y:S01]  /*1fb0*/  IADD3 R6, PT, PT, R6, 0x4, RZ ;  /* 0x0000000406067810 */ /* 0x000fe20007ffe0ff */
[----:B0-----:R-:W-:Y:S02]  /*1fc0*/  ULEA UR4, UR5, UR4, 0x18 ;  /* 0x0000000405047291 */ /* 0x001fe4000f8ec0ff */
[----:B------:R-:W-:-:S04]  /*1fd0*/  IMAD R10, R10, 0x4, R5 ;  /* 0x000000040a0a7824 */ /* 0x000fc800078e0205 */
[----:B------:R-:W-:Y:S01]  /*1fe0*/  LEA R8, R8, UR4, 0x2 ;  /* 0x0000000408087c11 */ /* 0x000fe2000f8e10ff */
[----:B------:R-:W-:Y:S04]  /*1ff0*/  LDS R12, [R10] ;  /* 0x000000000a0c7984 */ /* 0x000fe80000000800 */
[----:B------:R-:W0:Y:S04]  /*2000*/  LDS R11, [R8] ;  /* 0x00000000080b7984 */ /* 0x000e280000000800 */
[----:B------:R-:W-:Y:S04]  /*2010*/  LDS R14, [R8+0x4] ;  /* 0x00000400080e7984 */ /* 0x000fe80000000800 */
[----:B--234-:R-:W1:Y:S04]  /*2020*/  LDS R13, [R10+0x4] ;  /* 0x000004000a0d7984 */ /* 0x01ce680000000800 */
[----:B------:R-:W-:Y:S04]  /*2030*/  LDS R16, [R8+0x8] ;  /* 0x0000080008107984 */ /* 0x000fe80000000800 */
[----:B------:R-:W2:Y:S04]  /*2040*/  LDS R15, [R10+0x8] ;  /* 0x000008000a0f7984 */ /* 0x000ea80000000800 */
[----:B------:R-:W-:Y:S04]  /*2050*/  LDS R18, [R8+0xc] ;  /* 0x00000c0008127984 */ /* 0x000fe80000000800 */
[----:B------:R-:W3:Y:S01]  /*2060*/  LDS R17, [R10+0xc] ;  /* 0x00000c000a117984 */ /* 0x000ee20000000800 */
[----:B0-----:R-:W-:-:S04]  /*2070*/  FFMA R11, R11, R12, R24 ;  /* 0x0000000c0b0b7223 */ /* 0x001fc80000000018 */
[----:B-1----:R-:W-:-:S04]  /*2080*/  FFMA R11, R14, R13, R11 ;  /* 0x0000000d0e0b7223 */ /* 0x002fc8000000000b */
[----:B--2---:R-:W-:-:S04]  /*2090*/  FFMA R11, R16, R15, R11 ;  /* 0x0000000f100b7223 */ /* 0x004fc8000000000b */
[----:B---3--:R-:W-:-:S07]  /*20a0*/  FFMA R24, R18, R17, R11 ;  /* 0x0000001112187223 */ /* 0x008fce000000000b */
.L_x_81:
[----:B------:R-:W-:Y:S05]  /*20b0*/  BSYNC.RECONVERGENT B2 ;  /* 0x0000000000027941 */ /* 0x000fea0003800200 */
.L_x_80:
[----:B------:R-:W-:Y:S05]  /*20c0*/  @!P2 BRA `(.L_x_79) ;  /* 0x000000000080a947 */ /* 0x000fea0003800000 */
[----:B------:R-:W-:Y:S01]  /*20d0*/  ISETP.NE.AND P2, PT, R26, 0x1, PT ;  /* 0x000000011a00780c */ /* 0x000fe20003f45270 */
[----:B------:R-:W-:-:S12]  /*20e0*/  BSSY.RECONVERGENT B2, `(.L_x_82) ;  /* 0x0000011000027945 */ /* 0x000fd80003800200 */
[----:B------:R-:W-:Y:S05]  /*20f0*/  @!P2 BRA `(.L_x_83) ;  /* 0x00000000003ca947 */ /* 0x000fea0003800000 */
        /* <DEDUP_REMOVED lines=12> */
[----:B--234-:R-:W1:Y:S01]  /*21c0*/  LDS R13, [R10+0x4] ;  /* 0x000004000a0d7984 */ /* 0x01ce620000000800 */
[----:B0-----:R-:W-:-:S04]  /*21d0*/  FFMA R11, R11, R12, R24 ;  /* 0x0000000c0b0b7223 */ /* 0x001fc80000000018 */
[----:B-1----:R-:W-:-:S07]  /*21e0*/  FFMA R24, R14, R13, R11 ;  /* 0x0000000d0e187223 */ /* 0x002fce000000000b */
.L_x_83:
[----:B------:R-:W-:Y:S05]  /*21f0*/  BSYNC.RECONVERGENT B2 ;  /* 0x0000000000027941 */ /* 0x000fea0003800200 */
.L_x_82:
[----:B------:R-:W0:Y:S02]  /*2200*/  LDCU UR9, c[0x0][0x3ac] ;  /* 0x00007580ff0977ac */ /* 0x000e240008000800 */
[----:B0-----:R-:W-:-:S09]  /*2210*/  ULOP3.LUT UP0, URZ, UR9, 0x1, URZ, 0xc0, !UPT ;  /* 0x0000000109ff7892 */ /* 0x001fd2000f80c0ff */
[----:B------:R-:W-:Y:S05]  /*2220*/  BRA.U !UP0, `(.L_x_79) ;  /* 0x0000000108287547 */ /* 0x000fea000b800000 */
[----:B------:R-:W0:Y:S01]  /*2230*/  S2UR UR5, SR_CgaCtaId ;  /* 0x00000000000579c3 */ /* 0x000e220000008800 */
[----:B------:R-:W-:Y:S01]  /*2240*/  UMOV UR4, 0x400 ;  /* 0x0000040000047882 */ /* 0x000fe20000000000 */
[--C-:B------:R-:W-:Y:S02]  /*2250*/  IMAD R8, R9, UR9, R6.reuse ;  /* 0x0000000909087c24 */ /* 0x100fe4000f8e0206 */
[----:B------:R-:W-:Y:S02]  /*2260*/  IMAD R6, R0, UR9, R6 ;  /* 0x0000000900067c24 */ /* 0x000fe4000f8e0206 */
[----:B------:R-:W-:-:S06]  /*2270*/  IMAD R8, R8, 0x4, R5 ;  /* 0x0000000408087824 */ /* 0x000fcc00078e0205 */
[----:B------:R-:W-:Y:S01]  /*2280*/  LDS R8, [R8] ;  /* 0x0000000008087984 */ /* 0x000fe20000000800 */
[----:B0-----:R-:W-:-:S06]  /*2290*/  ULEA UR4, UR5, UR4, 0x18 ;  /* 0x0000000405047291 */ /* 0x001fcc000f8ec0ff */
[----:B------:R-:W-:-:S05]  /*22a0*/  LEA R6, R6, UR4, 0x2 ;  /* 0x0000000406067c11 */ /* 0x000fca000f8e10ff */
[----:B------:R-:W0:Y:S02]  /*22b0*/  LDS R11, [R6] ;  /* 0x00000000060b7984 */ /* 0x000e240000000800 */
[----:B0-----:R-:W-:-:S07]  /*22c0*/  FFMA R24, R11, R8, R24 ;  /* 0x000000080b187223 */ /* 0x001fce0000000018 */
.L_x_79:
[----:B------:R-:W-:Y:S05]  /*22d0*/  BSYNC.RECONVERGENT B1 ;  /* 0x0000000000017941 */ /* 0x000fea0003800200 */
.L_x_78:
[----:B------:R-:W0:Y:S02]  /*22e0*/  LDCU UR4, c[0x0][0x3a8] ;  /* 0x00007500ff0477ac */ /* 0x000e240008000800 */
[----:B0-----:R-:W-:-:S05]  /*22f0*/  MOV R11, UR4 ;  /* 0x00000004000b7c02 */ /* 0x001fca0008000f00 */
[----:B--234-:R-:W-:Y:S01]  /*2300*/  IMAD R13, R0, R11, R9 ;  /* 0x0000000b000d7224 */ /* 0x01cfe200078e0209 */
[----:B------:R-:W-:-:S03]  /*2310*/  IADD3 R9, PT, PT, R9, 0x1, RZ ;  /* 0x0000000109097810 */ /* 0x000fc60007ffe0ff */
[----:B------:R-:W-:Y:S01]  /*2320*/  IMAD R13, R13, 0x4, R4 ;  /* 0x000000040d0d7824 */ /* 0x000fe200078e0204 */
[----:B------:R-:W-:-:S04]  /*2330*/  ISETP.NE.AND P2, PT, R9, R11, PT ;  /* 0x0000000b0900720c */ /* 0x000fc80003f45270 */
[----:B------:R0:W-:Y:S09]  /*2340*/  STS [R13], R24 ;  /* 0x000000180d007388 */ /* 0x0001f20000000800 */
[----:B------:R-:W-:Y:S05]  /*2350*/  @!P2 BRA `(.L_x_72) ;  /* 0x0000000000b8a947 */ /* 0x000fea0003800000 */
[----:B------:R-:W-:Y:S05]  /*2360*/  BRA `(.L_x_84) ;  /* 0xfffffff800347947 */ /* 0x000fea000383ffff */
.L_x_73:
[C---:B------:R-:W-:Y:S01]  /*2370*/  VIADD R3, R11.reuse, 0xffffffff ;  /* 0xffffffff0b037836 */ /* 0x040fe20000000000 */
[----:B------:R-:W-:-:S04]  /*2380*/  LOP3.LUT R6, R11, 0x7, RZ, 0xc0, !PT ;  /* 0x000000070b067812 */ /* 0x000fc800078ec0ff */
[----:B------:R-:W-:Y:S01]  /*2390*/  ISETP.GE.U32.AND P0, PT, R3, 0x7, PT ;  /* 0x000000070300780c */ /* 0x000fe20003f06070 */
[----:B------:R-:W-:Y:S01]  /*23a0*/  HFMA2 R3, -RZ, RZ, 0, 0 ;  /* 0x00000000ff037431 */ /* 0x000fe200000001ff */
[----:B------:R-:W-:-:S11]  /*23b0*/  ISETP.NE.AND P1, PT, R6, RZ, PT ;  /* 0x000000ff0600720c */ /* 0x000fd60003f25270 */
[----:B------:R-:W-:Y:S05]  /*23c0*/  @!P0 BRA `(.L_x_85) ;  /* 0x00000000003c8947 */ /* 0x000fea0003800000 */
[----:B------:R-:W-:Y:S01]  /*23d0*/  LOP3.LUT R3, R11, 0xfffffff8, RZ, 0xc0, !PT ;  /* 0xfffffff80b037812 */ /* 0x000fe200078ec0ff */
[----:B------:R-:W-:-:S06]  /*23e0*/  UMOV UR4, URZ ;  /* 0x000000ff00047c82 */ /* 0x000fcc0008000000 */
.L_x_86:
[----:B0-----:R-:W-:Y:S01]  /*23f0*/  IMAD R5, R0, R11, UR4 ;  /* 0x0000000400057e24 */ /* 0x001fe2000f8e020b */
[----:B------:R-:W-:-:S03]  /*2400*/  UIADD3 UR4, UPT, UPT, UR4, 0x8, URZ ;  /* 0x0000000804047890 */ /* 0x000fc6000fffe0ff */
[----:B------:R-:W-:-:S03]  /*2410*/  IMAD R5, R5, 0x4, R4 ;  /* 0x0000000405057824 */ /* 0x000fc600078e0204 */
[----:B------:R-:W-:Y:S02]  /*2420*/  ISETP.NE.AND P0, PT, R3, UR4, PT ;  /* 0x0000000403007c0c */ /* 0x000fe4000bf05270 */
[----:B------:R0:W-:Y:S04]  /*2430*/  STS [R5], RZ ;  /* 0x000000ff05007388 */ /* 0x0001e80000000800 */
        /* <DEDUP_REMOVED lines=8> */
.L_x_85:
[----:B------:R-:W-:Y:S05]  /*24c0*/  @!P1 BRA `(.L_x_72) ;  /* 0x00000000005c9947 */ /* 0x000fea0003800000 */
[----:B------:R-:W-:Y:S02]  /*24d0*/  ISETP.GE.U32.AND P0, PT, R6, 0x4, PT ;  /* 0x000000040600780c */ /* 0x000fe40003f06070 */
[----:B------:R-:W-:-:S04]  /*24e0*/  LOP3.LUT R8, R11, 0x3, RZ, 0xc0, !PT ;  /* 0x000000030b087812 */ /* 0x000fc800078ec0ff */
[----:B------:R-:W-:-:S07]  /*24f0*/  ISETP.NE.AND P1, PT, R8, RZ, PT ;  /* 0x000000ff0800720c */ /* 0x000fce0003f25270 */
[----:B------:R-:W-:Y:S06]  /*2500*/  @!P0 BRA `(.L_x_87) ;  /* 0x00000000001c8947 */ /* 0x000fec0003800000 */
[----:B0-----:R-:W-:Y:S02]  /*2510*/  IMAD R5, R0, R11, R3 ;  /* 0x0000000b00057224 */ /* 0x001fe400078e0203 */
[----:B------:R-:W-:-:S03]  /*2520*/  VIADD R3, R3, 0x4 ;  /* 0x0000000403037836 */ /* 0x000fc60000000000 */
[----:B------:R-:W-:-:S05]  /*2530*/  LEA R5, R5, R4, 0x2 ;  /* 0x0000000405057211 */ /* 0x000fca00078e10ff */
[----:B------:R1:W-:Y:S04]  /*2540*/  STS [R5], RZ ;  /* 0x000000ff05007388 */ /* 0x0003e80000000800 */
[----:B------:R1:W-:Y:S04]  /*2550*/  STS [R5+0x4], RZ ;  /* 0x000004ff05007388 */ /* 0x0003e80000000800 */
[----:B------:R1:W-:Y:S04]  /*2560*/  STS [R5+0x8], RZ ;  /* 0x000008ff05007388 */ /* 0x0003e80000000800 */
[----:B------:R1:W-:Y:S02]  /*2570*/  STS [R5+0xc], RZ ;  /* 0x00000cff05007388 */ /* 0x0003e40000000800 */
.L_x_87:
[----:B------:R-:W-:Y:S05]  /*2580*/  @!P1 BRA `(.L_x_72) ;  /* 0x00000000002c9947 */ /* 0x000fea0003800000 */
[----:B------:R-:W-:Y:S02]  /*2590*/  ISETP.NE.AND P0, PT, R8, 0x1, PT ;  /* 0x000000010800780c */ /* 0x000fe40003f05270 */
[----:B01----:R-:W-:-:S04]  /*25a0*/  LOP3.LUT R5, R11, 0x1, RZ, 0xc0, !PT ;  /* 0x000000010b057812 */ /* 0x003fc800078ec0ff */
[----:B------:R-:W-:-:S07]  /*25b0*/  ISETP.NE.U32.AND P1, PT, R5, 0x1, PT ;  /* 0x000000010500780c */ /* 0x000fce0003f25070 */
[----:B------:R-:W-:Y:S01]  /*25c0*/  @P0 IMAD R5, R0, R11, R3 ;  /* 0x0000000b00050224 */ /* 0x000fe200078e0203 */
[----:B------:R-:W-:-:S03]  /*25d0*/  @P0 IADD3 R3, PT, PT, R3, 0x2, RZ ;  /* 0x0000000203030810 */ /* 0x000fc60007ffe0ff */
[----:B------:R-:W-:Y:S02]  /*25e0*/  @P0 IMAD R5, R5, 0x4, R4 ;  /* 0x0000000405050824 */ /* 0x000fe400078e0204 */
[----:B------:R-:W-:-:S03]  /*25f0*/  @!P1 IMAD R3, R0, R11, R3 ;  /* 0x0000000b00039224 */ /* 0x000fc600078e0203 */
[----:B------:R0:W-:Y:S02]  /*2600*/  @P0 STS [R5], RZ ;  /* 0x000000ff05000388 */ /* 0x0001e40000000800 */
[----:B------:R-:W-:Y:S02]  /*2610*/  @!P1 LEA R3, R3, R4, 0x2 ;  /* 0x0000000403039211 */ /* 0x000fe400078e10ff */
[----:B------:R0:W-:Y:S04]  /*2620*/  @P0 STS [R5+0x4], RZ ;  /* 0x000004ff05000388 */ /* 0x0001e80000000800 */
[----:B------:R0:W-:Y:S02]  /*2630*/  @!P1 STS [R3], RZ ;  /* 0x000000ff03009388 */ /* 0x0001e40000000800 */
.L_x_72:
[----:B------:R-:W-:Y:S05]  /*2640*/  BSYNC.RECONVERGENT B0 ;  /* 0x0000000000007941 */ /* 0x000fea0003800200 */
.L_x_71:
[----:B------:R-:W-:Y:S01]  /*2650*/  BAR.SYNC.DEFER_BLOCKING 0x0 ;  /* 0x0000000000007b1d */ /* 0x000fe20000010000 */
[----:B------:R-:W-:-:S13]  /*2660*/  ISETP.GE.AND P0, PT, R0, R11, PT ;  /* 0x0000000b0000720c */ /* 0x000fda0003f06270 */
[----:B------:R-:W-:Y:S05]  /*2670*/  @P0 EXIT ;  /* 0x000000000000094d */ /* 0x000fea0003800000 */
[----:B------:R-:W5:Y:S02]  /*2680*/  LDC R9, c[0x0][0x3ac] ;  /* 0x0000eb00ff097b82 */ /* 0x000f640000000800 */
[----:B-----5:R-:W-:-:S13]  /*2690*/  ISETP.GE.AND P0, PT, R9, 0x1, PT ;  /* 0x000000010900780c */ /* 0x020fda0003f06270 */
[----:B------:R-:W-:Y:S05]  /*26a0*/  @!P0 EXIT ;  /* 0x000000000000894d */ /* 0x000fea0003800000 */
[----:B------:R-:W5:Y:S01]  /*26b0*/  S2R R8, SR_CgaCtaId ;  /* 0x0000000000087919 */ /* 0x000f620000008800 */
[----:B------:R-:W2:Y:S01]  /*26c0*/  S2UR UR4, SR_CTAID.X ;  /* 0x00000000000479c3 */ /* 0x000ea20000002500 */
[----:B------:R-:W1:Y:S01]  /*26d0*/  LDCU UR5, c[0x0][0x3b4] ;  /* 0x00007680ff0577ac */ /* 0x000e620008000800 */
[----:B0-----:R-:W-:Y:S01]  /*26e0*/  MOV R3, 0x400 ;  /* 0x0000040000037802 */ /* 0x001fe20000000f00 */
[----:B------:R-:W-:-:S04]  /*26f0*/  IMAD R6, R9, 0x3, R0 ;  /* 0x0000000309067824 */ /* 0x000fc800078e0200 */
[----:B------:R-:W-:Y:S02]  /*2700*/  IMAD.SHL.U32 R6, R6, 0x4, RZ ;  /* 0x0000000406067824 */ /* 0x000fe400078e00ff */
[----:B-1----:R-:W-:Y:S01]  /*2710*/  IMAD R9, R9, UR5, RZ ;  /* 0x0000000509097c24 */ /* 0x002fe2000f8e02ff */
[----:B-----5:R-:W-:Y:S01]  /*2720*/  LEA R3, R8, R3, 0x18 ;  /* 0x0000000308037211 */ /* 0x020fe200078ec0ff */
[----:B------:R-:W-:-:S03]  /*2730*/  IMAD.MOV.U32 R8, RZ, RZ, RZ ;  /* 0x000000ffff087224 */ /* 0x000fc600078e00ff */
[----:B------:R-:W-:Y:S01]  /*2740*/  LEA R5, R2, R3, 0x3 ;  /* 0x0000000302057211 */ /* 0x000fe200078e18ff */
[-C--:B------:R-:W-:Y:S01]  /*2750*/  IMAD R12, R6, R11.reuse, R3 ;  /* 0x0000000b060c7224 */ /* 0x080fe200078e0203 */
[C---:B------:R-:W-:Y:S01]  /*2760*/  LOP3.LUT R2, R11.reuse, 0x7ffffff8, RZ, 0xc0, !PT ;  /* 0x7ffffff80b027812 */ /* 0x040fe200078ec0ff */
[----:B------:R-:W-:Y:S01]  /*2770*/  IMAD R3, R0, R11, RZ ;  /* 0x0000000b00037224 */ /* 0x000fe200078e02ff */
[C---:B------:R-:W-:Y:S01]  /*2780*/  LOP3.LUT R6, R11.reuse, 0x7, RZ, 0xc0, !PT ;  /* 0x000000070b067812 */ /* 0x040fe200078ec0ff */
[----:B--2---:R-:W-:Y:S01]  /*2790*/  IMAD R0, R11, UR4, R0 ;  /* 0x000000040b007c24 */ /* 0x004fe2000f8e0200 */
[----:B------:R-:W-:Y:S02]  /*27a0*/  IADD3 R10, PT, PT, -R2, RZ, RZ ;  /* 0x000000ff020a7210 */ /* 0x000fe40007ffe1ff */
[----:B------:R-:W-:-:S07]  /*27b0*/  IADD3 R11, PT, PT, R12, 0x10, RZ ;  /* 0x000000100c0b7810 */ /* 0x000fce0007ffe0ff */
.L_x_98:
[----:B0--34-:R-:W0:Y:S01]  /*27c0*/  LDC R13, c[0x0][0x3ac] ;  /* 0x0000eb00ff0d7b82 */ /* 0x019e220000000800 */
[----:B------:R-:W-:Y:S01]  /*27d0*/  BSSY.RECONVERGENT B0, `(.L_x_88) ;  /* 0x000009f000007945 */ /* 0x000fe20003800200 */
[----:B0-----:R-:W-:-:S05]  /*27e0*/  IMAD R12, R0, R13, R8 ;  /* 0x0000000d000c7224 */ /* 0x001fca00078e0208 */
[----:B------:R-:W-:-:S13]  /*27f0*/  ISETP.GE.AND P0, PT, R12, R9, PT ;  /* 0x000000090c00720c */ /* 0x000fda0003f06270 */
[----:B------:R-:W-:Y:S05]  /*2800*/  @P0 BRA `(.L_x_89) ;  /* 0x00000008006c0947 */ /* 0x000fea0003800000 */
[----:B------:R-:W0:Y:S01]  /*2810*/  LDC R20, c[0x0][0x3a8] ;  /* 0x0000ea00ff147b82 */ /* 0x000e220000000800 */
[----:B------:R-:W-:Y:S02]  /*2820*/  CS2R R18, SRZ ;  /* 0x0000000000127805 */ /* 0x000fe4000001ff00 */
[----:B0-----:R-:W-:-:S13]  /*2830*/  ISETP.GE.U32.AND P0, PT, R20, 0x8, PT ;  /* 0x000000081400780c */ /* 0x001fda0003f06070 */
[----:B------:R-:W-:Y:S05]  /*2840*/  @!P0 BRA `(.L_x_90) ;  /* 0x0000000000fc8947 */ /* 0x000fea0003800000 */
[----:B------:R-:W-:Y:S01]  /*2850*/  BSSY.RECONVERGENT B1, `(.L_x_91) ;  /* 0x000003d000017945 */ /* 0x000fe20003800200 */
[----:B------:R-:W-:Y:S01]  /*2860*/  IMAD R18, R8, 0x4, R5 ;  /* 0x0000000408127824 */ /* 0x000fe200078e0205 */
[----:B------:R-:W-:Y:S01]  /*2870*/  MOV R19, RZ ;  /* 0x000000ff00137202 */ /* 0x000fe20000000f00 */
[----:B------:R-:W-:Y:S01]  /*2880*/  IMAD.MOV.U32 R17, RZ, RZ, R3 ;  /* 0x000000ffff117224 */ /* 0x000fe200078e0003 */
[----:B------:R-:W-:Y:S02]  /*2890*/  MOV R16, R11 ;  /* 0x0000000b00107202 */ /* 0x000fe40000000f00 */
[----:B------:R-:W-:-:S07]  /*28a0*/  MOV R21, R10 ;  /* 0x0000000a00157202 */ /* 0x000fce0000000f00 */
.L_x_92:
[----:B------:R-:W0:Y:S01]  /*28b0*/  LDC.64 R14, c[0x0][0x398] ;  /* 0x0000e600ff0e7b82 */ /* 0x000e220000000a00 */
[----:B------:R-:W1:Y:S04]  /*28c0*/  LDS R25, [R16+-0x10] ;  /* 0xfffff00010197984 */ /* 0x000e680000000800 */
[----:B------:R-:W-:Y:S04]  /*28d0*/  LDS R28, [R16+-0x8] ;  /* 0xfffff800101c7984 */ /* 0x000fe80000000800 */
[----:B------:R-:W-:Y:S01]  /*28e0*/  LDS R27, [R16+-0x4] ;  /* 0xfffffc00101b7984 */ /* 0x000fe20000000800 */
[----:B0-----:R-:W-:-:S05]  /*28f0*/  IMAD.WIDE.U32 R14, R17, 0x4, R14 ;  /* 0x00000004110e7825 */ /* 0x001fca00078e000e */
[----:B------:R-:W1:Y:S04]  /*2900*/  LDG.E R26, desc[UR6][R14.64] ;  /* 0x000000060e1a7981 */ /* 0x000e68000c1e1900 */
[----:B------:R-:W2:Y:S04]  /*2910*/  LDG.E R24, desc[UR6][R14.64+0x4] ;  /* 0x000004060e187981 */ /* 0x000ea8000c1e1900 */
[----:B------:R-:W3:Y:S04]  /*2920*/  LDG.E R23, desc[UR6][R14.64+0x8] ;  /* 0x000008060e177981 */ /* 0x000ee8000c1e1900 */
[----:B------:R-:W4:Y:S01]  /*2930*/  LDG.E R22, desc[UR6][R14.64+0xc] ;  /* 0x00000c060e167981 */ /* 0x000f22000c1e1900 */
[----:B-1----:R-:W-:-:S03]  /*2940*/  FMUL R26, R25, R26 ;  /* 0x0000001a191a7220 */ /* 0x002fc60000400000 */
[----:B------:R-:W0:Y:S02]  /*2950*/  LDS R25, [R18] ;  /* 0x0000000012197984 */ /* 0x000e240000000800 */
[----:B0-----:R-:W-:Y:S01]  /*2960*/  FFMA R25, R26, R25, R19 ;  /* 0x000000191a197223 */ /* 0x001fe20000000013 */
[----:B------:R-:W-:Y:S01]  /*2970*/  LEA R26, R13, R18, 0x2 ;  /* 0x000000120d1a7211 */ /* 0x000fe200078e10ff */
[----:B------:R-:W2:Y:S02]  /*2980*/  LDS R19, [R16+-0xc] ;  /* 0xfffff40010137984 */ /* 0x000ea40000000800 */
[----:B--2---:R-:W-:Y:S02]  /*2990*/  FMUL R24, R19, R24 ;  /* 0x0000001813187220 */ /* 0x004fe40000400000 */
[----:B------:R-:W0:Y:S01]  /*29a0*/  LDS R19, [R26] ;  /* 0x000000001a137984 */ /* 0x000e220000000800 */
[----:B---3--:R-:W-:Y:S01]  /*29b0*/  FMUL R28, R28, R23 ;  /* 0x000000171c1c7220 */ /* 0x008fe20000400000 */
[----:B0-----:R-:W-:Y:S01]  /*29c0*/  FFMA R25, R24, R19, R25 ;  /* 0x0000001318197223 */ /* 0x001fe20000000019 */
[C---:B------:R-:W-:Y:S01]  /*29d0*/  IMAD R24, R13.reuse, 0x4, R26 ;  /* 0x000000040d187824 */ /* 0x040fe200078e021a */
[----:B------:R-:W2:Y:S04]  /*29e0*/  LDG.E R19, desc[UR6][R14.64+0x10] ;  /* 0x000010060e137981 */ /* 0x000ea8000c1e1900 */
[----:B------:R-:W0:Y:S02]  /*29f0*/  LDS R23, [R24] ;  /* 0x0000000018177984 */ /* 0x000e240000000800 */
[----:B0-----:R-:W-:Y:S01]  /*2a00*/  FFMA R25, R28, R23, R25 ;  /* 0x000000171c197223 */ /* 0x001fe20000000019 */
[----:B------:R-:W-:Y:S01]  /*2a10*/  LEA R28, R13, R24, 0x2 ;  /* 0x000000180d1c7211 */ /* 0x000fe200078e10ff */
[----:B------:R-:W3:Y:S01]  /*2a20*/  LDG.E R23, desc[UR6][R14.64+0x14] ;  /* 0x000014060e177981 */ /* 0x000ee2000c1e1900 */
[----:B----4-:R-:W-:-:S03]  /*2a30*/  FMUL R22, R27, R22 ;  /* 0x000000161b167220 */ /* 0x010fc60000400000 */
[----:B------:R-:W0:Y:S04]  /*2a40*/  LDS R26, [R28] ;  /* 0x000000001c1a7984 */ /* 0x000e280000000800 */
[----:B------:R-:W2:Y:S01]  /*2a50*/  LDS R27, [R16] ;  /* 0x00000000101b7984 */ /* 0x000ea20000000800 */
[----:B0-----:R-:W-:-:S03]  /*2a60*/  FFMA R25, R22, R26, R25 ;  /* 0x0000001a16197223 */ /* 0x001fc60000000019 */
[----:B------:R-:W4:Y:S04]  /*2a70*/  LDG.E R22, desc[UR6][R14.64+0x18] ;  /* 0x000018060e167981 */ /* 0x000f28000c1e1900 */
[----:B------:R0:W5:Y:S01]  /*2a80*/  LDG.E R26, desc[UR6][R14.64+0x1c] ;  /* 0x00001c060e1a7981 */ /* 0x000162000c1e1900 */
[----:B------:R-:W-:Y:S01]  /*2a90*/  LEA R29, R13, R28, 0x2 ;  /* 0x0000001c0d1d7211 */ /* 0x000fe200078e10ff */
[----:B------:R-:W-:Y:S01]  /*2aa0*/  VIADD R21, R21, 0x8 ;  /* 0x0000000815157836 */ /* 0x000fe20000000000 */
[----:B------:R-:W-:Y:S01]  /*2ab0*/  LEA R18, R13, R18, 0x5 ;  /* 0x000000120d127211 */ /* 0x000fe200078e28ff */
[----:B------:R-:W-:-:S03]  /*2ac0*/  VIADD R17, R17, 0x8 ;  /* 0x0000000811117836 */ /* 0x000fc60000000000 */
[----:B------:R-:W-:Y:S01]  /*2ad0*/  ISETP.NE.AND P0, PT, R21, RZ, PT ;  /* 0x000000ff1500720c */ /* 0x000fe20003f05270 */
[----:B0-----:R-:W-:Y:S01]  /*2ae0*/  LDS R15, [R16+0x8] ;  /* 0x00000800100f7984 */ /* 0x001fe20000000800 */
[----:B--2---:R-:W-:-:S03]  /*2af0*/  FMUL R24, R27, R19 ;  /* 0x000000131b187220 */ /* 0x004fc60000400000 */
[----:B------:R-:W0:Y:S02]  /*2b00*/  LDS R19, [R29] ;  /* 0x000000001d137984 */ /* 0x000e240000000800 */
[----:B0-----:R-:W-:Y:S01]  /*2b10*/  FFMA R19, R24, R19, R25 ;  /* 0x0000001318137223 */ /* 0x001fe20000000019 */
[C---:B------:R-:W-:Y:S01]  /*2b20*/  IMAD R25, R13.reuse, 0x4, R29 ;  /* 0x000000040d197824 */ /* 0x040fe200078e021d */
[----:B------:R-:W3:Y:S04]  /*2b30*/  LDS R24, [R16+0x4] ;  /* 0x0000040010187984 */ /* 0x000ee80000000800 */
[----:B------:R-:W0:Y:S01]  /*2b40*/  LDS R27, [R25] ;  /* 0x00000000191b7984 */ /* 0x000e220000000800 */
[----:B------:R-:W-:-:S05]  /*2b50*/  LEA R28, R13, R25, 0x2 ;  /* 0x000000190d1c7211 */ /* 0x000fca00078e10ff */
[----:B------:R-:W1:Y:S01]  /*2b60*/  LDS R14, [R28] ;  /* 0x000000001c0e7984 */ /* 0x000e620000000800 */
[----:B---3--:R-:W-:-:S03]  /*2b70*/  FMUL R24, R24, R23 ;  /* 0x0000001718187220 */ /* 0x008fc60000400000 */
[----:B------:R2:W5:Y:S01]  /*2b80*/  LDS R23, [R16+0xc] ;  /* 0x00000c0010177984 */ /* 0x0005620000000800 */
[----:B0-----:R-:W-:Y:S01]  /*2b90*/  FFMA R19, R24, R27, R19 ;  /* 0x0000001b18137223 */ /* 0x001fe20000000013 */
[----:B------:R-:W-:Y:S01]  /*2ba0*/  LEA R24, R13, R28, 0x2 ;  /* 0x0000001c0d187211 */ /* 0x000fe200078e10ff */
[----:B----4-:R-:W-:Y:S01]  /*2bb0*/  FMUL R22, R15, R22 ;  /* 0x000000160f167220 */ /* 0x010fe20000400000 */
[----:B--2---:R-:W-:-:S04]  /*2bc0*/  IADD3 R16, PT, PT, R16, 0x20, RZ ;  /* 0x0000002010107810 */ /* 0x004fc80007ffe0ff */
[----:B------:R-:W0:Y:S01]  /*2bd0*/  LDS R24, [R24] ;  /* 0x0000000018187984 */ /* 0x000e220000000800 */
[----:B-1----:R-:W-:Y:S01]  /*2be0*/  FFMA R19, R22, R14, R19 ;  /* 0x0000000e16137223 */ /* 0x002fe20000000013 */
[----:B-----5:R-:W-:-:S04]  /*2bf0*/  FMUL R26, R23, R26 ;  /* 0x0000001a171a7220 */ /* 0x020fc80000400000 */
[----:B0-----:R-:W-:Y:S01]  /*2c00*/  FFMA R19, R26, R24, R19 ;  /* 0x000000181a137223 */ /* 0x001fe20000000013 */
[----:B------:R-:W-:Y:S06]  /*2c10*/  @P0 BRA `(.L_x_92) ;  /* 0xfffffffc00240947 */ /* 0x000fec000383ffff */
[----:B------:R-:W-:Y:S05]  /*2c20*/  BSYNC.RECONVERGENT B1 ;  /* 0x0000000000017941 */ /* 0x000fea0003800200 */
.L_x_91:
[----:B------:R-:W-:-:S07]  /*2c30*/  MOV R18, R2 ;  /* 0x0000000200127202 */ /* 0x000fce0000000f00 */
.L_x_90:
[----:B------:R-:W-:Y:S01]  /*2c40*/  ISETP.NE.AND P0, PT, R6, RZ, PT ;  /* 0x000000ff0600720c */ /* 0x000fe20003f05270 */
[----:B------:R-:W-:-:S12]  /*2c50*/  BSSY.RECONVERGENT B1, `(.L_x_93) ;  /* 0x0000053000017945 */ /* 0x000fd80003800200 */
[----:B------:R-:W-:Y:S05]  /*2c60*/  @!P0 BRA `(.L_x_94) ;  /* 0x0000000400448947 */ /* 0x000fea0003800000 */
[----:B------:R-:W-:Y:S01]  /*2c70*/  IADD3 R14, PT, PT, R6, -0x1, RZ ;  /* 0xffffffff060e7810 */ /* 0x000fe20007ffe0ff */
[----:B------:R-:W-:Y:S03]  /*2c80*/  BSSY.RECONVERGENT B2, `(.L_x_95) ;  /* 0x0000026000027945 */ /* 0x000fe60003800200 */
[----:B------:R-:W-:-:S13]  /*2c90*/  ISETP.GE.U32.AND P0, PT, R14, 0x3, PT ;  /* 0x000000030e00780c */ /* 0x000fda0003f06070 */
[----:B------:R-:W-:Y:S05]  /*2ca0*/  @!P0 BRA `(.L_x_96) ;  /* 0x00000000008c8947 */ /* 0x000fea0003800000 */
[----:B------:R-:W0:Y:S01]  /*2cb0*/  LDC.64 R14, c[0x0][0x398] ;  /* 0x0000e600ff0e7b82 */ /* 0x000e220000000a00 */
[----:B------:R-:W-:Y:S01]  /*2cc0*/  IMAD.IADD R25, R3, 0x1, R18 ;  /* 0x0000000103197824 */ /* 0x000fe200078e0212 */
[----:B------:R-:W1:Y:S03]  /*2cd0*/  LDCU.64 UR4, c[0x0][0x398] ;  /* 0x00007300ff0477ac */ /* 0x000e660008000a00 */
[----:B0-----:R-:W-:-:S06]  /*2ce0*/  IMAD.WIDE.U32 R16, R25, 0x4, R14 ;  /* 0x0000000419107825 */ /* 0x001fcc00078e000e */
[----:B------:R0:W2:Y:S01]  /*2cf0*/  LDG.E R16, desc[UR6][R16.64] ;  /* 0x0000000610107981 */ /* 0x0000a2000c1e1900 */
[----:B------:R-:W-:-:S04]  /*2d00*/  IADD3 R15, P0, PT, R3, R18, RZ ;  /* 0x00000012030f7210 */ /* 0x000fc80007f1e0ff */
[----:B------:R-:W-:Y:S02]  /*2d10*/  IADD3.X R22, PT, PT, RZ, RZ, RZ, P0, !PT ;  /* 0x000000ffff167210 */ /* 0x000fe400007fe4ff */
[----:B-1----:R-:W-:-:S04]  /*2d20*/  LEA R14, P0, R15, UR4, 0x2 ;  /* 0x000000040f0e7c11 */ /* 0x002fc8000f8010ff */
[----:B------:R-:W-:-:S05]  /*2d30*/  LEA.HI.X R15, R15, UR5, R22, 0x2, P0 ;  /* 0x000000050f0f7c11 */ /* 0x000fca00080f1416 */
[----:B------:R-:W3:Y:S04]  /*2d40*/  LDG.E R21, desc[UR6][R14.64+0x4] ;  /* 0x000004060e157981 */ /* 0x000ee8000c1e1900 */
[----:B------:R-:W4:Y:S04]  /*2d50*/  LDG.E R22, desc[UR6][R14.64+0x8] ;  /* 0x000008060e167981 */ /* 0x000f28000c1e1900 */
[----:B------:R1:W5:Y:S01]  /*2d60*/  LDG.E R23, desc[UR6][R14.64+0xc] ;  /* 0x00000c060e177981 */ /* 0x000362000c1e1900 */
[----:B------:R-:W-:Y:S01]  /*2d70*/  IMAD R26, R18, R13, R8 ;  /* 0x0000000d121a7224 */ /* 0x000fe200078e0208 */
[----:B------:R-:W-:-:S02]  /*2d80*/  LEA R24, R25, R4, 0x2 ;  /* 0x0000000419187211 */ /* 0x000fc400078e10ff */
[----:B------:R-:W-:Y:S01]  /*2d90*/  IADD3 R18, PT, PT, R18, 0x4, RZ ;  /* 0x0000000412127810 */ /* 0x000fe20007ffe0ff */
[----:B------:R-:W-:Y:S02]  /*2da0*/  IMAD R28, R26, 0x4, R7 ;  /* 0x000000041a1c7824 */ /* 0x000fe400078e0207 */
[----:B0-----:R-:W2:Y:S03]  /*2db0*/  LDS R17, [R24] ;  /* 0x0000000018117984 */ /* 0x001ea60000000800 */
[----:B------:R-:W-:Y:S01]  /*2dc0*/  LEA R27, R13, R28, 0x2 ;  /* 0x0000001c0d1b7211 */ /* 0x000fe200078e10ff */
[----:B------:R-:W0:Y:S04]  /*2dd0*/  LDS R25, [R28] ;  /* 0x000000001c197984 */ /* 0x000e280000000800 */
[----:B-1----:R-:W4:Y:S04]  /*2de0*/  LDS R15, [R24+0x8] ;  /* 0x00000800180f7984 */ /* 0x002f280000000800 */
[----:B------:R-:W5:Y:S01]  /*2df0*/  LDS R14, [R24+0xc] ;  /* 0x00000c00180e7984 */ /* 0x000f620000000800 */
[----:B--2---:R-:W-:-:S03]  /*2e00*/  FMUL R26, R17, R16 ;  /* 0x00000010111a7220 */ /* 0x004fc60000400000 */
[----:B------:R-:W3:Y:S01]  /*2e10*/  LDS R16, [R24+0x4] ;  /* 0x0000040018107984 */ /* 0x000ee20000000800 */
[----:B0-----:R-:W-:Y:S01]  /*2e20*/  FFMA R17, R26, R25, R19 ;  /* 0x000000191a117223 */ /* 0x001fe20000000013 */
[C---:B------:R-:W-:Y:S02]  /*2e30*/  LEA R25, R13.reuse, R27, 0x2 ;  /* 0x0000001b0d197211 */ /* 0x040fe400078e10ff */
[----:B------:R-:W0:Y:S03]  /*2e40*/  LDS R26, [R27] ;  /* 0x000000001b1a7984 */ /* 0x000e260000000800 */
[----:B------:R-:W-:Y:S02]  /*2e50*/  IMAD R29, R13, 0x4, R25 ;  /* 0x000000040d1d7824 */ /* 0x000fe400078e0219 */
[----:B------:R-:W1:Y:S04]  /*2e60*/  LDS R25, [R25] ;  /* 0x0000000019197984 */ /* 0x000e680000000800 */
[----:B------:R-:W2:Y:S01]  /*2e70*/  LDS R19, [R29] ;  /* 0x000000001d137984 */ /* 0x000ea20000000800 */
[----:B----4-:R-:W-:Y:S01]  /*2e80*/  FMUL R15, R15, R22 ;  /* 0x000000160f0f7220 */ /* 0x010fe20000400000 */
[----:B-----5:R-:W-:Y:S01]  /*2e90*/  FMUL R23, R14, R23 ;  /* 0x000000170e177220 */ /* 0x020fe20000400000 */
[----:B---3--:R-:W-:-:S04]  /*2ea0*/  FMUL R16, R16, R21 ;  /* 0x0000001510107220 */ /* 0x008fc80000400000 */
[----:B0-----:R-:W-:-:S04]  /*2eb0*/  FFMA R16, R16, R26, R17 ;  /* 0x0000001a10107223 */ /* 0x001fc80000000011 */
[----:B-1----:R-:W-:-:S04]  /*2ec0*/  FFMA R16, R15, R25, R16 ;  /* 0x000000190f107223 */ /* 0x002fc80000000010 */
[----:B--2---:R-:W-:-:S07]  /*2ed0*/  FFMA R19, R23, R19, R16 ;  /* 0x0000001317137223 */ /* 0x004fce0000000010 */
.L_x_96:
[----:B------:R-:W-:Y:S05]  /*2ee0*/  BSYNC.RECONVERGENT B2 ;  /* 0x0000000000027941 */ /* 0x000fea0003800200 */
.L_x_95:
[----:B------:R-:W-:-:S13]  /*2ef0*/  LOP3.LUT P0, R14, R20, 0x3, RZ, 0xc0, !PT ;  /* 0x00000003140e7812 */ /* 0x000fda000780c0ff */
[----:B------:R-:W-:Y:S05]  /*2f00*/  @!P0 BRA `(.L_x_94) ;  /* 0x00000000009c8947 */ /* 0x000fea0003800000 */
[----:B------:R-:W-:Y:S02]  /*2f10*/  ISETP.NE.AND P0, PT, R14, 0x1, PT ;  /* 0x000000010e00780c */ /* 0x000fe40003f05270 */
[----:B------:R-:W-:-:S04]  /*2f20*/  LOP3.LUT R20, R20, 0x1, RZ, 0xc0, !PT ;  /* 0x0000000114147812 */ /* 0x000fc800078ec0ff */
[----:B------:R-:W-:-:S07]  /*2f30*/  ISETP.NE.U32.AND P1, PT, R20, 0x1, PT ;  /* 0x000000011400780c */ /* 0x000fce0003f25070 */
[----:B------:R-:W-:Y:S06]  /*2f40*/  @!P0 BRA `(.L_x_97) ;  /* 0x00000000005c8947 */ /* 0x000fec0003800000 */
[----:B------:R-:W0:Y:S01]  /*2f50*/  LDC.64 R16, c[0x0][0x398] ;  /* 0x0000e600ff107b82 */ /* 0x000e220000000a00 */
[----:B------:R-:W1:Y:S01]  /*2f60*/  LDCU.64 UR4, c[0x0][0x398] ;  /* 0x00007300ff0477ac */ /* 0x000e620008000a00 */
[CC--:B------:R-:W-:Y:S02]  /*2f70*/  IADD3 R15, P0, PT, R3.reuse, R18.reuse, RZ ;  /* 0x00000012030f7210 */ /* 0x0c0fe40007f1e0ff */
[----:B------:R-:W-:-:S03]  /*2f80*/  IADD3 R21, PT, PT, R3, R18, RZ ;  /* 0x0000001203157210 */ /* 0x000fc60007ffe0ff */
[----:B------:R-:W-:Y:S01]  /*2f90*/  IMAD.X R20, RZ, RZ, RZ, P0 ;  /* 0x000000ffff147224 */ /* 0x000fe200000e06ff */
[----:B-1----:R-:W-:-:S04]  /*2fa0*/  LEA R14, P0, R15, UR4, 0x2 ;  /* 0x000000040f0e7c11 */ /* 0x002fc8000f8010ff */
[----:B------:R-:W-:Y:S01]  /*2fb0*/  LEA.HI.X R15, R15, UR5, R20, 0x2, P0 ;  /* 0x000000050f0f7c11 */ /* 0x000fe200080f1414 */
[----:B0-----:R-:W-:-:S05]  /*2fc0*/  IMAD.WIDE.U32 R16, R21, 0x4, R16 ;  /* 0x0000000415107825 */ /* 0x001fca00078e0010 */
[----:B------:R-:W2:Y:S04]  /*2fd0*/  LDG.E R15, desc[UR6][R14.64+0x4] ;  /* 0x000004060e0f7981 */ /* 0x000ea8000c1e1900 */
[----:B------:R-:W3:Y:S01]  /*2fe0*/  LDG.E R17, desc[UR6][R16.64] ;  /* 0x0000000610117981 */ /* 0x000ee2000c1e1900 */
[----:B------:R-:W-:Y:S01]  /*2ff0*/  IMAD R20, R18, R13, R8 ;  /* 0x0000000d12147224 */ /* 0x000fe200078e0208 */
[----:B------:R-:W-:-:S04]  /*3000*/  LEA R21, R21, R4, 0x2 ;  /* 0x0000000415157211 */ /* 0x000fc800078e10ff */
[----:B------:R-:W-:Y:S01]  /*3010*/  LEA R22, R20, R7, 0x2 ;  /* 0x0000000714167211 */ /* 0x000fe200078e10ff */
[----:B------:R-:W2:Y:S04]  /*3020*/  LDS R24, [R21+0x4] ;  /* 0x0000040015187984 */ /* 0x000ea80000000800 */
[----:B------:R-:W3:Y:S01]  /*3030*/  LDS R20, [R21] ;  /* 0x0000000015147984 */ /* 0x000ee20000000800 */
[----:B------:R-:W-:-:S03]  /*3040*/  IMAD R25, R13, 0x4, R22 ;  /* 0x000000040d197824 */ /* 0x000fc600078e0216 */
[----:B------:R-:W0:Y:S04]  /*3050*/  LDS R23, [R22] ;  /* 0x0000000016177984 */ /* 0x000e280000000800 */
[----:B------:R-:W1:Y:S01]  /*3060*/  LDS R25, [R25] ;  /* 0x0000000019197984 */ /* 0x000e620000000800 */
[----:B------:R-:W-:Y:S01]  /*3070*/  IADD3 R18, PT, PT, R18, 0x2, RZ ;  /* 0x0000000212127810 */ /* 0x000fe20007ffe0ff */
[----:B--2---:R-:W-:Y:S01]  /*3080*/  FMUL R24, R24, R15 ;  /* 0x0000000f18187220 */ /* 0x004fe20000400000 */
[----:B---3--:R-:W-:-:S04]  /*3090*/  FMUL R20, R20, R17 ;  /* 0x0000001114147220 */ /* 0x008fc80000400000 */
[----:B0-----:R-:W-:-:S04]  /*30a0*/  FFMA R19, R20, R23, R19 ;  /* 0x0000001714137223 */ /* 0x001fc80000000013 */
[----:B-1----:R-:W-:-:S07]  /*30b0*/  FFMA R19, R24, R25, R19 ;  /* 0x0000001918137223 */ /* 0x002fce0000000013 */
.L_x_97:
[----:B------:R-:W-:Y:S05]  /*30c0*/  @P1 BRA `(.L_x_94) ;  /* 0x00000000002c1947 */ /* 0x000fea0003800000 */
[----:B------:R-:W0:Y:S01]  /*30d0*/  LDC.64 R14, c[0x0][0x398] ;  /* 0x0000e600ff0e7b82 */ /* 0x000e220000000a00 */
[----:B------:R-:W-:-:S05]  /*30e0*/  IADD3 R17, PT, PT, R3, R18, RZ ;  /* 0x0000001203117210 */ /* 0x000fca0007ffe0ff */
[----:B0-----:R-:W-:-:S06]  /*30f0*/  IMAD.WIDE.U32 R14, R17, 0x4, R14 ;  /* 0x00000004110e7825 */ /* 0x001fcc00078e000e */
[----:B------:R-:W2:Y:S01]  /*3100*/  LDG.E R14, desc[UR6][R14.64] ;  /* 0x000000060e0e7981 */ /* 0x000ea2000c1e1900 */
[----:B------:R-:W-:Y:S02]  /*3110*/  IMAD R16, R18, R13, R8 ;  /* 0x0000000d12107224 */ /* 0x000fe400078e0208 */
[----:B------:R-:W-:-:S03]  /*3120*/  IMAD R17, R17, 0x4, R4 ;  /* 0x0000000411117824 */ /* 0x000fc600078e0204 */
[----:B------:R-:W-:-:S03]  /*3130*/  LEA R18, R16, R7, 0x2 ;  /* 0x0000000710127211 */ /* 0x000fc600078e10ff */
[----:B------:R-:W2:Y:S04]  /*3140*/  LDS R17, [R17] ;  /* 0x0000000011117984 */ /* 0x000ea80000000800 */
[----:B------:R-:W0:Y:S01]  /*3150*/  LDS R18, [R18] ;  /* 0x0000000012127984 */ /* 0x000e220000000800 */
[----:B--2---:R-:W-:-:S04]  /*3160*/  FMUL R16, R17, R14 ;  /* 0x0000000e11107220 */ /* 0x004fc80000400000 */
[----:B0-----:R-:W-:-:S07]  /*3170*/  FFMA R19, R16, R18, R19 ;  /* 0x0000001210137223 */ /* 0x001fce0000000013 */
.L_x_94:
[----:B------:R-:W-:Y:S05]  /*3180*/  BSYNC.RECONVERGENT B1 ;  /* 0x0000000000017941 */ /* 0x000fea0003800200 */
.L_x_93:
[----:B------:R-:W0:Y:S02]  /*3190*/  LDC.64 R14, c[0x0][0x3a0] ;  /* 0x0000e800ff0e7b82 */ /* 0x000e240000000a00 */
[----:B0-----:R-:W-:-:S05]  /*31a0*/  IMAD.WIDE R14, R12, 0x4, R14 ;  /* 0x000000040c0e7825 */ /* 0x001fca00078e020e */
[----:B------:R0:W-:Y:S02]  /*31b0*/  STG.E desc[UR6][R14.64], R19 ;  /* 0x000000130e007986 */ /* 0x0001e4000c101906 */
.L_x_89:
[----:B------:R-:W-:Y:S05]  /*31c0*/  BSYNC.RECONVERGENT B0 ;  /* 0x0000000000007941 */ /* 0x000fea0003800200 */
.L_x_88:
[----:B------:R-:W-:-:S04]  /*31d0*/  IADD3 R8, PT, PT, R8, 0x1, RZ ;  /* 0x0000000108087810 */ /* 0x000fc80007ffe0ff */
[----:B------:R-:W-:-:S13]  /*31e0*/  ISETP.NE.AND P0, PT, R8, R13, PT ;  /* 0x0000000d0800720c */ /* 0x000fda0003f05270 */
[----:B------:R-:W-:Y:S05]  /*31f0*/  @!P0 EXIT ;  /* 0x000000000000894d */ /* 0x000fea0003800000 */
[----:B------:R-:W-:Y:S05]  /*3200*/  BRA `(.L_x_98) ;  /* 0xfffffff4006c7947 */ /* 0x000fea000383ffff */
.L_x_99:
        /* <DEDUP_REMOVED lines=15> */
.L_x_121:


//--------------------- .text._Z17computeMaskKernelPfif --------------------------
	.section	.text._Z17computeMaskKernelPfif,"ax",@progbits
	.align	128
        .global         _Z17computeMaskKernelPfif
        .type           _Z17computeMaskKernelPfif,@function
        .size           _Z17computeMaskKernelPfif,(.L_x_116 - _Z17computeMaskKernelPfif)
        .other          _Z17computeMaskKernelPfif,@"STO_CUDA_ENTRY STV_DEFAULT"
_Z17computeMaskKernelPfif:
.text._Z17computeMaskKernelPfif:
        /* <DEDUP_REMOVED lines=13> */
[----:B------:R-:W-:Y:S01]  /*00d0*/  ISETP.GE.AND P0, PT, R2, R3, PT ;  /* 0x000000030200720c */ /* 0x000fe20003f06270 */
[----:B------:R-:W0:Y:S01]  /*00e0*/  LDCU.64 UR4, c[0x0][0x358] ;  /* 0x00006b00ff0477ac */ /* 0x000e220008000a00 */
[----:B------:R-:W-:Y:S01]  /*00f0*/  BSSY.RECONVERGENT B0, `(.L_x_100) ;  /* 0x000003d000007945 */ /* 0x000fe20003800200 */
[----:B------:R-:W-:-:S10]  /*0100*/  IMAD.MOV.U32 R7, RZ, RZ, RZ ;  /* 0x000000ffff077224 */ /* 0x000fd400078e00ff */
[----:B------:R-:W-:Y:S05]  /*0110*/  @!P0 BRA `(.L_x_101) ;  /* 0x0000000000e88947 */ /* 0x000fea0003800000 */
[----:B------:R-:W-:Y:S01]  /*0120*/  IMAD.IADD R4, R2, 0x1, -R3 ;  /* 0x0000000102047824 */ /* 0x000fe200078e0a03 */
[----:B------:R-:W1:Y:S01]  /*0130*/  LDCU UR6, c[0x0][0x38c] ;  /* 0x00007180ff0677ac */ /* 0x000e620008000800 */
[----:B------:R-:W-:Y:S02]  /*0140*/  BSSY.RECONVERGENT B1, `(.L_x_102) ;  /* 0x000000d000017945 */ /* 0x000fe40003800200 */
[----:B------:R-:W2:Y:S02]  /*0150*/  I2F.F64 R6, R4 ;  /* 0x0000000400067312 */ /* 0x000ea40000201c00 */
[----:B--2---:R-:W-:-:S04]  /*0160*/  SHF.R.U32.HI R0, RZ, 0x14, R7 ;  /* 0x00000014ff007819 */ /* 0x004fc80000011607 */
[----:B------:R-:W-:-:S05]  /*0170*/  LOP3.LUT R0, R0, 0x7ff, RZ, 0xc0, !PT ;  /* 0x000007ff00007812 */ /* 0x000fca00078ec0ff */
[----:B------:R-:W-:Y:S01]  /*0180*/  VIADD R9, R0, 0xfffffc0c ;  /* 0xfffffc0c00097836 */ /* 0x000fe20000000000 */
[----:B------:R-:W-:-:S04]  /*0190*/  MOV R0, 0x210 ;  /* 0x0000021000007802 */ /* 0x000fc80000000f00 */
[CC--:B------:R-:W-:Y:S02]  /*01a0*/  SHF.L.U32 R5, R6.reuse, R9.reuse, RZ ;  /* 0x0000000906057219 */ /* 0x0c0fe400000006ff */
[----:B------:R-:W-:Y:S02]  /*01b0*/  SHF.L.U64.HI R26, R6, R9, R7 ;  /* 0x00000009061a7219 */ /* 0x000fe40000010207 */
[----:B-1----:R-:W1:Y:S01]  /*01c0*/  F2F.F64.F32 R8, UR6 ;  /* 0x0000000600087d10 */ /* 0x002e620008201800 */
[----:B------:R-:W-:-:S04]  /*01d0*/  ISETP.NE.U32.AND P0, PT, R5, RZ, PT ;  /* 0x000000ff0500720c */ /* 0x000fc80003f05070 */
[----:B------:R-:W-:-:S04]  /*01e0*/  ISETP.NE.AND.EX P0, PT, R26, -0x80000000, PT, P0 ;  /* 0x800000001a00780c */ /* 0x000fc80003f05300 */
[----:B------:R-:W-:-:S13]  /*01f0*/  PLOP3.LUT P0, PT, P0, PT, PT, 0x8, 0x80 ;  /* 0x000000000080781c */ /* 0x000fda000070e170 */
[----:B01----:R-:W-:Y:S05]  /*0200*/  CALL.REL.NOINC `($_Z17computeMaskKernelPfif$__internal_accurate_pow) ;  /* 0x0000000000c87944 */ /* 0x003fea0003c00000 */
[----:B------:R-:W-:Y:S05]  /*0210*/  BSYNC.RECONVERGENT B1 ;  /* 0x0000000000017941 */ /* 0x000fea0003800200 */
.L_x_102:
[----:B------:R-:W0:Y:S01]  /*0220*/  LDC R14, c[0x0][0x38c] ;  /* 0x0000e300ff0e7b82 */ /* 0x000e220000000800 */
[----:B------:R-:W-:Y:S01]  /*0230*/  IMAD.MOV.U32 R12, RZ, RZ, R15 ;  /* 0x000000ffff0c7224 */ /* 0x000fe200078e000f */
[----:B------:R-:W-:Y:S01]  /*0240*/  DADD R10, R8, R6 ;  /* 0x00000000080a7229 */ /* 0x000fe20000000006 */
[----:B------:R-:W-:Y:S01]  /*0250*/  IMAD.MOV.U32 R13, RZ, RZ, R18 ;  /* 0x000000ffff0d7224 */ /* 0x000fe200078e0012 */
[----:B------:R-:W-:-:S05]  /*0260*/  ISETP.GE.AND P1, PT, R9, RZ, PT ;  /* 0x000000ff0900720c */ /* 0x000fca0003f26270 */
[----:B------:R-:W-:-:S03]  /*0270*/  DADD R12, -RZ, -R12 ;  /* 0x00000000ff0c7229 */ /* 0x000fc6000000090c */
[----:B------:R-:W-:-:S04]  /*0280*/  LOP3.LUT R10, R11, 0x7ff00000, RZ, 0xc0, !PT ;  /* 0x7ff000000b0a7812 */ /* 0x000fc800078ec0ff */
[----:B------:R-:W-:-:S03]  /*0290*/  ISETP.NE.AND P2, PT, R10, 0x7ff00000, PT ;  /* 0x7ff000000a00780c */ /* 0x000fc60003f45270 */
[-C--:B------:R-:W-:Y:S02]  /*02a0*/  FSEL R0, R12, R15.reuse, P0 ;  /* 0x0000000f0c007208 */ /* 0x080fe40000000000 */
[-C--:B------:R-:W-:Y:S02]  /*02b0*/  FSEL R13, R13, R18.reuse, P0 ;  /* 0x000000120d0d7208 */ /* 0x080fe40000000000 */
[----:B------:R-:W-:Y:S02]  /*02c0*/  FSEL R10, R0, R15, !P1 ;  /* 0x0000000f000a7208 */ /* 0x000fe40004800000 */
[----:B0-----:R-:W-:Y:S02]  /*02d0*/  FSETP.NEU.AND P3, PT, R14, RZ, PT ;  /* 0x000000ff0e00720b */ /* 0x001fe40003f6d000 */
[----:B------:R-:W-:-:S11]  /*02e0*/  FSEL R11, R13, R18, !P1 ;  /* 0x000000120d0b7208 */ /* 0x000fd60004800000 */
[----:B------:R-:W-:Y:S05]  /*02f0*/  @P3 BRA `(.L_x_103) ;  /* 0x00000000001c3947 */ /* 0x000fea0003800000 */
[----:B------:R-:W-:Y:S01]  /*0300*/  ISETP.NE.U32.AND P0, PT, R5, RZ, PT ;  /* 0x000000ff0500720c */ /* 0x000fe20003f05070 */
[----:B------:R-:W-:Y:S01]  /*0310*/  IMAD.MOV.U32 R10, RZ, RZ, RZ ;  /* 0x000000ffff0a7224 */ /* 0x000fe200078e00ff */
[----:B------:R-:W-:Y:S02]  /*0320*/  ISETP.GE.AND P3, PT, R7, RZ, PT ;  /* 0x000000ff0700720c */ /* 0x000fe40003f66270 */
[----:B------:R-:W-:-:S13]  /*0330*/  ISETP.NE.AND.EX P0, PT, R26, -0x80000000, PT, P0 ;  /* 0x800000001a00780c */ /* 0x000fda0003f05300 */
[----:B------:R-:W-:-:S06]  /*0340*/  DSETP.NEU.AND P0, PT, |R6|, 0.5, !P0 ;  /* 0x3fe000000600742a */ /* 0x000fcc000470d200 */
[----:B------:R-:W-:-:S04]  /*0350*/  SEL R11, R9, RZ, P0 ;  /* 0x000000ff090b7207 */ /* 0x000fc80000000000 */
[----:B------:R-:W-:-:S07]  /*0360*/  @!P3 LOP3.LUT R11, R11, 0x7ff00000, RZ, 0xfc, !PT ;  /* 0x7ff000000b0bb812 */ /* 0x000fce00078efcff */
.L_x_103:
[----:B------:R-:W-:Y:S04]  /*0370*/  BSSY.RECONVERGENT B1, `(.L_x_104) ;  /* 0x000000f000017945 */ /* 0x000fe80003800200 */
        /* <DEDUP_REMOVED lines=14> */
.L_x_105:
[----:B------:R-:W-:Y:S05]  /*0460*/  BSYNC.RECONVERGENT B1 ;  /* 0x0000000000017941 */ /* 0x000fea0003800200 */
.L_x_104:
[----:B------:R-:W0:Y:S01]  /*0470*/  F2F.F32.F64 R10, R10 ;  /* 0x0000000a000a7310 */ /* 0x000e220000301000 */
[----:B------:R-:W-:Y:S02]  /*0480*/  ISETP.NE.AND P1, PT, R4, RZ, PT ;  /* 0x000000ff0400720c */ /* 0x000fe40003f25270 */
[----:B------:R-:W-:Y:S02]  /*0490*/  FSETP.NEU.AND P0, PT, R14, 1, PT ;  /* 0x3f8000000e00780b */ /* 0x000fe40003f0d000 */
[----:B0-----:R-:W-:-:S04]  /*04a0*/  FSEL R7, R10, 1, P1 ;  /* 0x3f8000000a077808 */ /* 0x001fc80000800000 */
[----:B------:R-:W-:-:S07]  /*04b0*/  FSEL R7, R7, 1, P0 ;  /* 0x3f80000007077808 */ /* 0x000fce0000000000 */
.L_x_101:
[----:B0-----:R-:W-:Y:S05]  /*04c0*/  BSYNC.RECONVERGENT B0 ;  /* 0x0000000000007941 */ /* 0x001fea0003800200 */
.L_x_100:
[----:B------:R-:W0:Y:S01]  /*04d0*/  LDC.64 R4, c[0x0][0x380] ;  /* 0x0000e000ff047b82 */ /* 0x000e220000000a00 */
[----:B------:R-:W1:Y:S02]  /*04e0*/  LDCU UR6, c[0x0][0x388] ;  /* 0x00007100ff0677ac */ /* 0x000e640008000800 */
[----:B-1----:R-:W-:-:S04]  /*04f0*/  IMAD R3, R2, UR6, R3 ;  /* 0x0000000602037c24 */ /* 0x002fc8000f8e0203 */
[----:B0-----:R-:W-:-:S05]  /*0500*/  IMAD.WIDE R2, R3, 0x4, R4 ;  /* 0x0000000403027825 */ /* 0x001fca00078e0204 */
[----:B------:R-:W-:Y:S01]  /*0510*/  STG.E desc[UR4][R2.64], R7 ;  /* 0x0000000702007986 */ /* 0x000fe2000c101904 */
[----:B------:R-:W-:Y:S05]  /*0520*/  EXIT ;  /* 0x000000000000794d */ /* 0x000fea0003800000 */
        .type           $_Z17computeMaskKernelPfif$__internal_accurate_pow,@function
        .size           $_Z17computeMaskKernelPfif$__internal_accurate_pow,(.L_x_116 - $_Z17computeMaskKernelPfif$__internal_accurate_pow)
$_Z17computeMaskKernelPfif$__internal_accurate_pow:
[----:B------:R-:W-:Y:S01]  /*0530*/  DADD R20, -RZ, |R8| ;  /* 0x00000000ff147229 */ /* 0x000fe20000000508 */
[----:B------:R-:W-:Y:S01]  /*0540*/  IMAD.MOV.U32 R16, RZ, RZ, RZ ;  /* 0x000000ffff107224 */ /* 0x000fe200078e00ff */
[----:B------:R-:W-:Y:S01]  /*0550*/  UMOV UR6, 0x7d2cafe2 ;  /* 0x7d2cafe200067882 */ /* 0x000fe20000000000 */
[----:B------:R-:W-:Y:S01]  /*0560*/  IMAD.MOV.U32 R14, RZ, RZ, 0x41ad3b5a ;  /* 0x41ad3b5aff0e7424 */ /* 0x000fe200078e00ff */
[----:B------:R-:W-:Y:S01]  /*0570*/  UMOV UR7, 0x3eb0f5ff ;  /* 0x3eb0f5ff00077882 */ /* 0x000fe20000000000 */
[----:B------:R-:W-:Y:S01]  /*0580*/  IMAD.MOV.U32 R15, RZ, RZ, 0x3ed0f5d2 ;  /* 0x3ed0f5d2ff0f7424 */ /* 0x000fe200078e00ff */
[----:B------:R-:W-:Y:S01]  /*0590*/  UMOV UR8, 0x3b39803f ;  /* 0x3b39803f00087882 */ /* 0x000fe20000000000 */
[----:B------:R-:W-:-:S03]  /*05a0*/  UMOV UR9, 0x3c7abc9e ;  /* 0x3c7abc9e00097882 */ /* 0x000fc60000000000 */
[----:B------:R-:W-:Y:S01]  /*05b0*/  ISETP.GT.U32.AND P1, PT, R21, 0xfffff, PT ;  /* 0x000fffff1500780c */ /* 0x000fe20003f24070 */
[--C-:B------:R-:W-:Y:S01]  /*05c0*/  IMAD.MOV.U32 R10, RZ, RZ, R21.reuse ;  /* 0x000000ffff0a7224 */ /* 0x100fe200078e0015 */
[----:B------:R-:W-:Y:S01]  /*05d0*/  SHF.R.U32.HI R27, RZ, 0x14, R21 ;  /* 0x00000014ff1b7819 */ /* 0x000fe20000011615 */
[----:B------:R-:W-:-:S10]  /*05e0*/  IMAD.MOV.U32 R12, RZ, RZ, R20 ;  /* 0x000000ffff0c7224 */ /* 0x000fd400078e0014 */
[----:B------:R-:W-:-:S10]  /*05f0*/  @!P1 DMUL R22, R20, 1.80143985094819840000e+16 ;  /* 0x4350000014169828 */ /* 0x000fd40000000000 */
[----:B------:R-:W-:Y:S01]  /*0600*/  @!P1 IMAD.MOV.U32 R10, RZ, RZ, R23 ;  /* 0x000000ffff0a9224 */ /* 0x000fe200078e0017 */
[----:B------:R-:W-:Y:S01]  /*0610*/  @!P1 LEA.HI R27, R23, 0xffffffca, RZ, 0xc ;  /* 0xffffffca171b9811 */ /* 0x000fe200078f60ff */
[----:B------:R-:W-:-:S03]  /*0620*/  @!P1 IMAD.MOV.U32 R12, RZ, RZ, R22 ;  /* 0x000000ffff0c9224 */ /* 0x000fc600078e0016 */
[----:B------:R-:W-:-:S04]  /*0630*/  LOP3.LUT R10, R10, 0x800fffff, RZ, 0xc0, !PT ;  /* 0x800fffff0a0a7812 */ /* 0x000fc800078ec0ff */
[----:B------:R-:W-:-:S04]  /*0640*/  LOP3.LUT R13, R10, 0x3ff00000, RZ, 0xfc, !PT ;  /* 0x3ff000000a0d7812 */ /* 0x000fc800078efcff */
[----:B------:R-:W-:-:S13]  /*0650*/  ISETP.GE.U32.AND P2, PT, R13, 0x3ff6a09f, PT ;  /* 0x3ff6a09f0d00780c */ /* 0x000fda0003f46070 */
[----:B------:R-:W-:-:S04]  /*0660*/  @P2 VIADD R11, R13, 0xfff00000 ;  /* 0xfff000000d0b2836 */ /* 0x000fc80000000000 */
[----:B------:R-:W-:-:S06]  /*0670*/  @P2 IMAD.MOV.U32 R13, RZ, RZ, R11 ;  /* 0x000000ffff0d2224 */ /* 0x000fcc00078e000b */
[C---:B------:R-:W-:Y:S02]  /*0680*/  DADD R18, R12.reuse, 1 ;  /* 0x3ff000000c127429 */ /* 0x040fe40000000000 */
[----:B------:R-:W-:-:S04]  /*0690*/  DADD R12, R12, -1 ;  /* 0xbff000000c0c7429 */ /* 0x000fc80000000000 */
[----:B------:R-:W0:Y:S02]  /*06a0*/  MUFU.RCP64H R17, R19 ;  /* 0x0000001300117308 */ /* 0x000e240000001800 */
[----:B0-----:R-:W-:-:S08]  /*06b0*/  DFMA R10, -R18, R16, 1 ;  /* 0x3ff00000120a742b */ /* 0x001fd00000000110 */
[----:B------:R-:W-:-:S08]  /*06c0*/  DFMA R10, R10, R10, R10 ;  /* 0x0000000a0a0a722b */ /* 0x000fd0000000000a */
[----:B------:R-:W-:-:S08]  /*06d0*/  DFMA R16, R16, R10, R16 ;  /* 0x0000000a1010722b */ /* 0x000fd00000000010 */
[----:B------:R-:W-:-:S08]  /*06e0*/  DMUL R10, R12, R16 ;  /* 0x000000100c0a7228 */ /* 0x000fd00000000000 */
[----:B------:R-:W-:-:S08]  /*06f0*/  DFMA R10, R12, R16, R10 ;  /* 0x000000100c0a722b */ /* 0x000fd0000000000a */
[----:B------:R-:W-:-:S08]  /*0700*/  DMUL R24, R10, R10 ;  /* 0x0000000a0a187228 */ /* 0x000fd00000000000 */
        /* <DEDUP_REMOVED lines=18> */
[----:B------:R-:W-:-:S05]  /*0830*/  DMUL R14, R16, R14 ;  /* 0x0000000e100e7228 */ /* 0x000fca0000000000 */
[----:B------:R-:W-:Y:S01]  /*0840*/  DFMA R18, R24, R18, UR6 ;  /* 0x0000000618127e2b */ /* 0x000fe20008000012 */
[----:B------:R-:W-:Y:S01]  /*0850*/  UMOV UR6, 0x55555555 ;  /* 0x5555555500067882 */ /* 0x000fe20000000000 */
[----:B------:R-:W-:-:S03]  /*0860*/  UMOV UR7, 0x3fb55555 ;  /* 0x3fb5555500077882 */ /* 0x000fc60000000000 */
[----:B------:R-:W-:Y:S02]  /*0870*/  VIADD R23, R15, 0x100000 ;  /* 0x001000000f177836 */ /* 0x000fe40000000000 */
[----:B------:R-:W-:Y:S01]  /*0880*/  IMAD.MOV.U32 R22, RZ, RZ, R14 ;  /* 0x000000ffff167224 */ /* 0x000fe200078e000e */
[----:B------:R-:W-:-:S08]  /*0890*/  DFMA R12, R24, R18, UR6 ;  /* 0x00000006180c7e2b */ /* 0x000fd00008000012 */
[----:B------:R-:W-:Y:S01]  /*08a0*/  DADD R16, -R12, UR6 ;  /* 0x000000060c107e29 */ /* 0x000fe20008000100 */
[----:B------:R-:W-:Y:S01]  /*08b0*/  UMOV UR6, 0xb9e7b0 ;  /* 0x00b9e7b000067882 */ /* 0x000fe20000000000 */
[----:B------:R-:W-:-:S06]  /*08c0*/  UMOV UR7, 0x3c46a4cb ;  /* 0x3c46a4cb00077882 */ /* 0x000fcc0000000000 */
[----:B------:R-:W-:Y:S02]  /*08d0*/  DFMA R16, R24, R18, R16 ;  /* 0x000000121810722b */ /* 0x000fe40000000010 */
[----:B------:R-:W-:-:S08]  /*08e0*/  DMUL R18, R10, R10 ;  /* 0x0000000a0a127228 */ /* 0x000fd00000000000 */
[C---:B------:R-:W-:Y:S02]  /*08f0*/  DFMA R20, R10.reuse, R10, -R18 ;  /* 0x0000000a0a14722b */ /* 0x040fe40000000812 */
[----:B------:R-:W-:-:S06]  /*0900*/  DMUL R24, R10, R18 ;  /* 0x000000120a187228 */ /* 0x000fcc0000000000 */
[----:B------:R-:W-:Y:S02]  /*0910*/  DFMA R20, R10, R22, R20 ;  /* 0x000000160a14722b */ /* 0x000fe40000000014 */
[----:B------:R-:W-:Y:S01]  /*0920*/  DADD R22, R16, -UR6 ;  /* 0x8000000610167e29 */ /* 0x000fe20008000000 */
[----:B------:R-:W-:Y:S01]  /*0930*/  UMOV UR6, 0x80000000 ;  /* 0x8000000000067882 */ /* 0x000fe20000000000 */
[----:B------:R-:W-:Y:S01]  /*0940*/  DFMA R16, R10, R18, -R24 ;  /* 0x000000120a10722b */ /* 0x000fe20000000818 */
[----:B------:R-:W-:-:S07]  /*0950*/  UMOV UR7, 0x43300000 ;  /* 0x4330000000077882 */ /* 0x000fce0000000000 */
[----:B------:R-:W-:Y:S02]  /*0960*/  DFMA R16, R14, R18, R16 ;  /* 0x000000120e10722b */ /* 0x000fe40000000010 */
[----:B------:R-:W-:-:S06]  /*0970*/  DADD R18, R12, R22 ;  /* 0x000000000c127229 */ /* 0x000fcc0000000016 */
[----:B------:R-:W-:Y:S02]  /*0980*/  DFMA R16, R10, R20, R16 ;  /* 0x000000140a10722b */ /* 0x000fe40000000010 */
[----:B------:R-:W-:Y:S02]  /*0990*/  DADD R20, R12, -R18 ;  /* 0x000000000c147229 */ /* 0x000fe40000000812 */
[----:B------:R-:W-:-:S06]  /*09a0*/  DMUL R12, R18, R24 ;  /* 0x00000018120c7228 */ /* 0x000fcc0000000000 */
[----:B------:R-:W-:Y:S02]  /*09b0*/  DADD R22, R22, R20 ;  /* 0x0000000016167229 */ /* 0x000fe40000000014 */
[----:B------:R-:W-:-:S08]  /*09c0*/  DFMA R20, R18, R24, -R12 ;  /* 0x000000181214722b */ /* 0x000fd0000000080c */
[----:B------:R-:W-:-:S08]  /*09d0*/  DFMA R16, R18, R16, R20 ;  /* 0x000000101210722b */ /* 0x000fd00000000014 */
[----:B------:R-:W-:-:S08]  /*09e0*/  DFMA R22, R22, R24, R16 ;  /* 0x000000181616722b */ /* 0x000fd00000000010 */
[----:B------:R-:W-:-:S08]  /*09f0*/  DADD R16, R12, R22 ;  /* 0x000000000c107229 */ /* 0x000fd00000000016 */
[--C-:B------:R-:W-:Y:S02]  /*0a00*/  DADD R18, R10, R16.reuse ;  /* 0x000000000a127229 */ /* 0x100fe40000000010 */
[----:B------:R-:W-:-:S06]  /*0a10*/  DADD R12, R12, -R16 ;  /* 0x000000000c0c7229 */ /* 0x000fcc0000000810 */
[----:B------:R-:W-:Y:S02]  /*0a20*/  DADD R10, R10, -R18 ;  /* 0x000000000a0a7229 */ /* 0x000fe40000000812 */
[----:B------:R-:W-:-:S06]  /*0a30*/  DADD R12, R22, R12 ;  /* 0x00000000160c7229 */ /* 0x000fcc000000000c */
[----:B------:R-:W-:-:S08]  /*0a40*/  DADD R10, R16, R10 ;  /* 0x00000000100a7229 */ /* 0x000fd0000000000a */
[----:B------:R-:W-:Y:S01]  /*0a50*/  DADD R10, R12, R10 ;  /* 0x000000000c0a7229 */ /* 0x000fe2000000000a */
[C---:B------:R-:W-:Y:S02]  /*0a60*/  VIADD R12, R27.reuse, 0xfffffc01 ;  /* 0xfffffc011b0c7836 */ /* 0x040fe40000000000 */
[----:B------:R-:W-:Y:S02]  /*0a70*/  @P2 VIADD R12, R27, 0xfffffc02 ;  /* 0xfffffc021b0c2836 */ /* 0x000fe40000000000 */
[----:B------:R-:W-:-:S03]  /*0a80*/  IMAD.MOV.U32 R13, RZ, RZ, 0x43300000 ;  /* 0x43300000ff0d7424 */ /* 0x000fc600078e00ff */
        /* <DEDUP_REMOVED lines=9> */
[----:B------:R-:W-:-:S06]  /*0b20*/  DADD R20, R16, R20 ;  /* 0x0000000010147229 */ /* 0x000fcc0000000014 */
[----:B------:R-:W-:-:S08]  /*0b30*/  DADD R18, -R14, R18 ;  /* 0x000000000e127229 */ /* 0x000fd00000000112 */
[----:B------:R-:W-:-:S08]  /*0b40*/  DADD R16, R20, -R18 ;  /* 0x0000000014107229 */ /* 0x000fd00000000812 */
[----:B------:R-:W-:Y:S01]  /*0b50*/  DFMA R16, R12, UR8, R16 ;  /* 0x000000080c107c2b */ /* 0x000fe20008000010 */
[C---:B------:R-:W-:Y:S01]  /*0b60*/  IMAD.SHL.U32 R12, R7.reuse, 0x2, RZ ;  /* 0x00000002070c7824 */ /* 0x040fe200078e00ff */
[----:B------:R-:W-:-:S04]  /*0b70*/  LOP3.LUT R13, R7, 0xff0fffff, RZ, 0xc0, !PT ;  /* 0xff0fffff070d7812 */ /* 0x000fc800078ec0ff */
[----:B------:R-:W-:Y:S02]  /*0b80*/  ISETP.GT.U32.AND P1, PT, R12, -0x2000001, PT ;  /* 0xfdffffff0c00780c */ /* 0x000fe40003f24070 */
[----:B------:R-:W-:Y:S01]  /*0b90*/  DADD R14, R10, R16 ;  /* 0x000000000a0e7229 */ /* 0x000fe20000000010 */
[----:B------:R-:W-:Y:S01]  /*0ba0*/  IMAD.MOV.U32 R12, RZ, RZ, R6 ;  /* 0x000000ffff0c7224 */ /* 0x000fe200078e0006 */
[----:B------:R-:W-:-:S06]  /*0bb0*/  SEL R13, R13, R7, P1 ;  /* 0x000000070d0d7207 */ /* 0x000fcc0000800000 */
        /* <DEDUP_REMOVED lines=55> */
[----:B------:R-:W-:-:S04]  /*0f30*/  @!P2 LEA.HI R10, R12, R12, RZ, 0x1 ;  /* 0x0000000c0c0aa211 */ /* 0x000fc800078f08ff */
[----:B------:R-:W-:Y:S02]  /*0f40*/  @!P2 SHF.R.S32.HI R13, RZ, 0x1, R10 ;  /* 0x00000001ff0da819 */ /* 0x000fe4000001140a */
[----:B------:R-:W-:-:S03]  /*0f50*/  FSEL R10, R20, RZ, P1 ;  /* 0x000000ff140a7208 */ /* 0x000fc60000800000 */
[----:B------:R-:W-:Y:S02]  /*0f60*/  @!P2 IMAD.IADD R12, R12, 0x1, -R13 ;  /* 0x000000010c0ca824 */ /* 0x000fe400078e0a0d */
[----:B------:R-:W-:-:S03]  /*0f70*/  @!P2 IMAD R17, R13, 0x100000, R17 ;  /* 0x001000000d11a824 */ /* 0x000fc600078e0211 */
[----:B------:R-:W-:Y:S01]  /*0f80*/  @!P2 LEA R13, R12, 0x3ff00000, 0x14 ;  /* 0x3ff000000c0da811 */ /* 0x000fe200078ea0ff */
[----:B------:R-:W-:-:S06]  /*0f90*/  @!P2 IMAD.MOV.U32 R12, RZ, RZ, RZ ;  /* 0x000000ffff0ca224 */ /* 0x000fcc00078e00ff */
[----:B------:R-:W-:-:S11]  /*0fa0*/  @!P2 DMUL R10, R16, R12 ;  /* 0x0000000c100aa228 */ /* 0x000fd60000000000 */
.L_x_106:
[----:B------:R-:W-:Y:S02]  /*0fb0*/  DFMA R18, R18, R10, R10 ;  /* 0x0000000a1212722b */ /* 0x000fe4000000000a */
[----:B------:R-:W-:-:S08]  /*0fc0*/  DSETP.NEU.AND P1, PT, |R10|, +INF , PT ;  /* 0x7ff000000a00742a */ /* 0x000fd00003f2d200 */
[----:B------:R-:W-:Y:S01]  /*0fd0*/  FSEL R15, R10, R18, !P1 ;  /* 0x000000120a0f7208 */ /* 0x000fe20004800000 */
[----:B------:R-:W-:Y:S01]  /*0fe0*/  IMAD.MOV.U32 R10, RZ, RZ, R0 ;  /* 0x000000ffff0a7224 */ /* 0x000fe200078e0000 */
[----:B------:R-:W-:Y:S01]  /*0ff0*/  FSEL R18, R11, R19, !P1 ;  /* 0x000000130b127208 */ /* 0x000fe20004800000 */
[----:B------:R-:W-:-:S04]  /*1000*/  IMAD.MOV.U32 R11, RZ, RZ, 0x0 ;  /* 0x00000000ff0b7424 */ /* 0x000fc800078e00ff */
[----:B------:R-:W-:Y:S05]  /*1010*/  RET.REL.NODEC R10 `(_Z17computeMaskKernelPfif) ;  /* 0xffffffec0af87950 */ /* 0x000fea0003c3ffff */
.L_x_107:
        /* <DEDUP_REMOVED lines=14> */
.L_x_116:


//--------------------- .text._Z19computeLambdaKernelPfif --------------------------
	.section	.text._Z19computeLambdaKernelPfif,"ax",@progbits
	.align	128
        .global         _Z19computeLambdaKernelPfif
        .type           _Z19computeLambdaKernelPfif,@function
        .size           _Z19computeLambdaKernelPfif,(.L_x_117 - _Z19computeLambdaKernelPfif)
        .other          _Z19computeLambdaKernelPfif,@"STO_CUDA_ENTRY STV_DEFAULT"
_Z19computeLambdaKernelPfif:
.text._Z19computeLambdaKernelPfif:
        /* <DEDUP_REMOVED lines=8> */
[----:B------:R-:W-:Y:S01]  /*0080*/  VIADD R3, R2, 0x1 ;  /* 0x0000000102037836 */ /* 0x000fe20000000000 */
[----:B------:R-:W0:Y:S01]  /*0090*/  LDCU UR4, c[0x0][0x38c] ;  /* 0x00007180ff0477ac */ /* 0x000e220008000800 */
[----:B------:R-:W-:Y:S02]  /*00a0*/  BSSY.RECONVERGENT B0, `(.L_x_108) ;  /* 0x000000d000007945 */ /* 0x000fe40003800200 */
[----:B------:R-:W1:Y:S02]  /*00b0*/  I2F.F64 R4, R3 ;  /* 0x0000000300047312 */ /* 0x000e640000201c00 */
[----:B-1----:R-:W-:-:S06]  /*00c0*/  SHF.R.U32.HI R0, RZ, 0x14, R5 ;  /* 0x00000014ff007819 */ /* 0x002fcc0000011605 */
[----:B0-----:R-:W0:Y:S01]  /*00d0*/  F2F.F64.F32 R6, UR4 ;  /* 0x0000000400067d10 */ /* 0x001e220008201800 */
[----:B------:R-:W-:-:S05]  /*00e0*/  LOP3.LUT R0, R0, 0x7ff, RZ, 0xc0, !PT ;  /* 0x000007ff00007812 */ /* 0x000fca00078ec0ff */
[----:B------:R-:W-:Y:S01]  /*00f0*/  VIADD R27, R0, 0xfffffc0c ;  /* 0xfffffc0c001b7836 */ /* 0x000fe20000000000 */
[----:B------:R-:W-:-:S04]  /*0100*/  MOV R0, 0x170 ;  /* 0x0000017000007802 */ /* 0x000fc80000000f00 */
[CC--:B------:R-:W-:Y:S02]  /*0110*/  SHF.L.U32 R26, R4.reuse, R27.reuse, RZ ;  /* 0x0000001b041a7219 */ /* 0x0c0fe400000006ff */
[----:B------:R-:W-:Y:S02]  /*0120*/  SHF.L.U64.HI R27, R4, R27, R5 ;  /* 0x0000001b041b7219 */ /* 0x000fe40000010205 */
[----:B------:R-:W-:-:S04]  /*0130*/  ISETP.NE.U32.AND P0, PT, R26, RZ, PT ;  /* 0x000000ff1a00720c */ /* 0x000fc80003f05070 */
[----:B------:R-:W-:-:S04]  /*0140*/  ISETP.NE.AND.EX P0, PT, R27, -0x80000000, PT, P0 ;  /* 0x800000001b00780c */ /* 0x000fc80003f05300 */
[----:B0-----:R-:W-:-:S13]  /*0150*/  PLOP3.LUT P0, PT, P0, PT, PT, 0x8, 0x80 ;  /* 0x000000000080781c */ /* 0x001fda000070e170 */
[----:B------:R-:W-:Y:S05]  /*0160*/  CALL.REL.NOINC `($_Z19computeLambdaKernelPfif$__internal_accurate_pow) ;  /* 0x0000000000c87944 */ /* 0x000fea0003c00000 */
[----:B------:R-:W-:Y:S05]  /*0170*/  BSYNC.RECONVERGENT B0 ;  /* 0x0000000000007941 */ /* 0x000fea0003800200 */
.L_x_108:
[----:B------:R-:W0:Y:S01]  /*0180*/  LDC R12, c[0x0][0x38c] ;  /* 0x0000e300ff0c7b82 */ /* 0x000e220000000800 */
[----:B------:R-:W-:Y:S01]  /*0190*/  IMAD.MOV.U32 R10, RZ, RZ, R13 ;  /* 0x000000ffff0a7224 */ /* 0x000fe200078e000d */
[----:B------:R-:W-:Y:S01]  /*01a0*/  DADD R8, R6, R4 ;  /* 0x0000000006087229 */ /* 0x000fe20000000004 */
[----:B------:R-:W-:Y:S01]  /*01b0*/  IMAD.MOV.U32 R11, RZ, RZ, R16 ;  /* 0x000000ffff0b7224 */ /* 0x000fe200078e0010 */
[----:B------:R-:W-:Y:S01]  /*01c0*/  ISETP.GE.AND P1, PT, R7, RZ, PT ;  /* 0x000000ff0700720c */ /* 0x000fe20003f26270 */
[----:B------:R-:W1:Y:S04]  /*01d0*/  LDCU.64 UR4, c[0x0][0x358] ;  /* 0x00006b00ff0477ac */ /* 0x000e680008000a00 */
        /* <DEDUP_REMOVED lines=16> */
.L_x_109:
        /* <DEDUP_REMOVED lines=15> */
.L_x_111:
[----:B------:R-:W-:Y:S05]  /*03d0*/  BSYNC.RECONVERGENT B0 ;  /* 0x0000000000007941 */ /* 0x000fea0003800200 */
.L_x_110:
[----:B------:R-:W0:Y:S01]  /*03e0*/  LDC.64 R4, c[0x0][0x380] ;  /* 0x0000e000ff047b82 */ /* 0x000e220000000a00 */
[----:B------:R-:W1:Y:S01]  /*03f0*/  LDCU UR6, c[0x0][0x388] ;  /* 0x00007100ff0677ac */ /* 0x000e620008000800 */
[----:B------:R-:W2:Y:S01]  /*0400*/  F2F.F32.F64 R8, R8 ;  /* 0x0000000800087310 */ /* 0x000ea20000301000 */
[----:B------:R-:W-:Y:S02]  /*0410*/  ISETP.NE.AND P1, PT, R3, RZ, PT ;  /* 0x000000ff0300720c */ /* 0x000fe40003f25270 */
[----:B------:R-:W-:Y:S02]  /*0420*/  FSETP.NEU.AND P0, PT, R12, 1, PT ;  /* 0x3f8000000c00780b */ /* 0x000fe40003f0d000 */
[----:B--2---:R-:W-:Y:S01]  /*0430*/  FSEL R0, R8, 1, P1 ;  /* 0x3f80000008007808 */ /* 0x004fe20000800000 */
[----:B-1----:R-:W-:-:S04]  /*0440*/  IMAD R3, R2, UR6, R2 ;  /* 0x0000000602037c24 */ /* 0x002fc8000f8e0202 */
[----:B0-----:R-:W-:Y:S01]  /*0450*/  IMAD.WIDE R2, R3, 0x4, R4 ;  /* 0x0000000403027825 */ /* 0x001fe200078e0204 */
[----:B------:R-:W-:-:S05]  /*0460*/  FSEL R5, R0, 1, P0 ;  /* 0x3f80000000057808 */ /* 0x000fca0000000000 */
[----:B------:R-:W-:Y:S01]  /*0470*/  STG.E desc[UR4][R2.64], R5 ;  /* 0x0000000502007986 */ /* 0x000fe2000c101904 */
[----:B------:R-:W-:Y:S05]  /*0480*/  EXIT ;  /* 0x000000000000794d */ /* 0x000fea0003800000 */
        .type           $_Z19computeLambdaKernelPfif$__internal_accurate_pow,@function
        .size           $_Z19computeLambdaKernelPfif$__internal_accurate_pow,(.L_x_117 - $_Z19computeLambdaKernelPfif$__internal_accurate_pow)
$_Z19computeLambdaKernelPfif$__internal_accurate_pow:
        /* <DEDUP_REMOVED lines=9> */
[----:B------:R-:W-:Y:S02]  /*0520*/  IMAD.MOV.U32 R10, RZ, RZ, R21 ;  /* 0x000000ffff0a7224 */ /* 0x000fe400078e0015 */
[----:B------:R-:W-:-:S10]  /*0530*/  IMAD.MOV.U32 R12, RZ, RZ, R20 ;  /* 0x000000ffff0c7224 */ /* 0x000fd400078e0014 */
[----:B------:R-:W-:-:S10]  /*0540*/  @!P1 DMUL R8, R20, 1.80143985094819840000e+16 ;  /* 0x4350000014089828 */ /* 0x000fd40000000000 */
[----:B------:R-:W-:Y:S02]  /*0550*/  @!P1 IMAD.MOV.U32 R10, RZ, RZ, R9 ;  /* 0x000000ffff0a9224 */ /* 0x000fe400078e0009 */
[----:B------:R-:W-:Y:S01]  /*0560*/  @!P1 IMAD.MOV.U32 R12, RZ, RZ, R8 ;  /* 0x000000ffff0c9224 */ /* 0x000fe200078e0008 */
[----:B------:R-:W-:Y:S02]  /*0570*/  SHF.R.U32.HI R8, RZ, 0x14, R21 ;  /* 0x00000014ff087819 */ /* 0x000fe40000011615 */
[----:B------:R-:W-:Y:S02]  /*0580*/  LOP3.LUT R10, R10, 0x800fffff, RZ, 0xc0, !PT ;  /* 0x800fffff0a0a7812 */ /* 0x000fe400078ec0ff */
[----:B------:R-:W-:Y:S02]  /*0590*/  @!P1 LEA.HI R8, R9, 0xffffffca, RZ, 0xc ;  /* 0xffffffca09089811 */ /* 0x000fe400078f60ff */
[----:B------:R-:W-:-:S03]  /*05a0*/  LOP3.LUT R13, R10, 0x3ff00000, RZ, 0xfc, !PT ;  /* 0x3ff000000a0d7812 */ /* 0x000fc600078efcff */
[----:B------:R-:W-:Y:S01]  /*05b0*/  VIADD R9, R8, 0xfffffc01 ;  /* 0xfffffc0108097836 */ /* 0x000fe20000000000 */
[----:B------:R-:W-:-:S13]  /*05c0*/  ISETP.GE.U32.AND P2, PT, R13, 0x3ff6a09f, PT ;  /* 0x3ff6a09f0d00780c */ /* 0x000fda0003f46070 */
[----:B------:R-:W-:Y:S02]  /*05d0*/  @P2 VIADD R11, R13, 0xfff00000 ;  /* 0xfff000000d0b2836 */ /* 0x000fe40000000000 */
[----:B------:R-:W-:Y:S02]  /*05e0*/  @P2 VIADD R9, R8, 0xfffffc02 ;  /* 0xfffffc0208092836 */ /* 0x000fe40000000000 */
        /* <DEDUP_REMOVED lines=31> */
[----:B------:R-:W-:-:S03]  /*07e0*/  DFMA R12, R24, R22, UR4 ;  /* 0x00000004180c7e2b */ /* 0x000fc60008000016 */
[----:B------:R-:W-:Y:S02]  /*07f0*/  DMUL R14, R16, R14 ;  /* 0x0000000e100e7228 */ /* 0x000fe40000000000 */
[----:B------:R-:W-:-:S03]  /*0800*/  DMUL R16, R10, R10 ;  /* 0x0000000a0a107228 */ /* 0x000fc60000000000 */
[----:B------:R-:W-:Y:S01]  /*0810*/  DADD R18, -R12, UR4 ;  /* 0x000000040c127e29 */ /* 0x000fe20008000100 */
[----:B------:R-:W-:Y:S01]  /*0820*/  UMOV UR4, 0xb9e7b0 ;  /* 0x00b9e7b000047882 */ /* 0x000fe20000000000 */
[----:B------:R-:W-:-:S03]  /*0830*/  UMOV UR5, 0x3c46a4cb ;  /* 0x3c46a4cb00057882 */ /* 0x000fc60000000000 */
[----:B------:R-:W-:-:S03]  /*0840*/  DFMA R20, R10, R10, -R16 ;  /* 0x0000000a0a14722b */ /* 0x000fc60000000810 */
[----:B------:R-:W-:Y:S02]  /*0850*/  DFMA R18, R24, R22, R18 ;  /* 0x000000161812722b */ /* 0x000fe40000000012 */
[----:B------:R-:W-:Y:S01]  /*0860*/  DMUL R24, R10, R16 ;  /* 0x000000100a187228 */ /* 0x000fe20000000000 */
[----:B------:R-:W-:Y:S02]  /*0870*/  VIADD R23, R15, 0x100000 ;  /* 0x001000000f177836 */ /* 0x000fe40000000000 */
[----:B------:R-:W-:-:S03]  /*0880*/  IMAD.MOV.U32 R22, RZ, RZ, R14 ;  /* 0x000000ffff167224 */ /* 0x000fc600078e000e */
[----:B------:R-:W-:Y:S01]  /*0890*/  DADD R18, R18, -UR4 ;  /* 0x8000000412127e29 */ /* 0x000fe20008000000 */
[----:B------:R-:W-:Y:S01]  /*08a0*/  UMOV UR4, 0x80000000 ;  /* 0x8000000000047882 */ /* 0x000fe20000000000 */
[----:B------:R-:W-:Y:S01]  /*08b0*/  UMOV UR5, 0x43300000 ;  /* 0x4330000000057882 */ /* 0x000fe20000000000 */
[C---:B------:R-:W-:Y:S02]  /*08c0*/  DFMA R22, R10.reuse, R22, R20 ;  /* 0x000000160a16722b */ /* 0x040fe40000000014 */
[----:B------:R-:W-:-:S08]  /*08d0*/  DFMA R20, R10, R16, -R24 ;  /* 0x000000100a14722b */ /* 0x000fd00000000818 */
        /* <DEDUP_REMOVED lines=15> */
[----:B------:R-:W-:-:S08]  /*09d0*/  DADD R10, R12, R10 ;  /* 0x000000000c0a7229 */ /* 0x000fd0000000000a */
[----:B------:R-:W-:Y:S01]  /*09e0*/  DADD R14, R14, R10 ;  /* 0x000000000e0e7229 */ /* 0x000fe2000000000a */
[----:B------:R-:W-:Y:S01]  /*09f0*/  LOP3.LUT R10, R9, 0x80000000, RZ, 0x3c, !PT ;  /* 0x80000000090a7812 */ /* 0x000fe200078e3cff */
[----:B------:R-:W-:-:S06]  /*0a00*/  IMAD.MOV.U32 R11, RZ, RZ, 0x43300000 ;  /* 0x43300000ff0b7424 */ /* 0x000fcc00078e00ff */
[----:B------:R-:W-:Y:S02]  /*0a10*/  DADD R12, R16, R14 ;  /* 0x00000000100c7229 */ /* 0x000fe4000000000e */
[----:B------:R-:W-:Y:S01]  /*0a20*/  DADD R10, R10, -UR4 ;  /* 0x800000040a0a7e29 */ /* 0x000fe20008000000 */
[----:B------:R-:W-:Y:S01]  /*0a30*/  UMOV UR4, 0xfefa39ef ;  /* 0xfefa39ef00047882 */ /* 0x000fe20000000000 */
[----:B------:R-:W-:-:S04]  /*0a40*/  UMOV UR5, 0x3fe62e42 ;  /* 0x3fe62e4200057882 */ /* 0x000fc80000000000 */
[--C-:B------:R-:W-:Y:S02]  /*0a50*/  DADD R16, R16, -R12.reuse ;  /* 0x0000000010107229 */ /* 0x100fe4000000080c */
[----:B------:R-:W-:-:S06]  /*0a60*/  DFMA R8, R10, UR4, R12 ;  /* 0x000000040a087c2b */ /* 0x000fcc000800000c */
[----:B------:R-:W-:Y:S02]  /*0a70*/  DADD R16, R14, R16 ;  /* 0x000000000e107229 */ /* 0x000fe40000000010 */
[----:B------:R-:W-:-:S08]  /*0a80*/  DFMA R18, R10, -UR4, R8 ;  /* 0x800000040a127c2b */ /* 0x000fd00008000008 */
        /* <DEDUP_REMOVED lines=72> */
.L_x_112:
[----:B------:R-:W-:Y:S02]  /*0f10*/  DFMA R16, R16, R8, R8 ;  /* 0x000000081010722b */ /* 0x000fe40000000008 */
[----:B------:R-:W-:-:S08]  /*0f20*/  DSETP.NEU.AND P1, PT, |R8|, +INF , PT ;  /* 0x7ff000000800742a */ /* 0x000fd00003f2d200 */
[----:B------:R-:W-:Y:S01]  /*0f30*/  FSEL R13, R8, R16, !P1 ;  /* 0x00000010080d7208 */ /* 0x000fe20004800000 */
[----:B------:R-:W-:Y:S01]  /*0f40*/  IMAD.MOV.U32 R8, RZ, RZ, R0 ;  /* 0x000000ffff087224 */ /* 0x000fe200078e0000 */
[----:B------:R-:W-:Y:S01]  /*0f50*/  FSEL R16, R9, R17, !P1 ;  /* 0x0000001109107208 */ /* 0x000fe20004800000 */
[----:B------:R-:W-:-:S04]  /*0f60*/  IMAD.MOV.U32 R9, RZ, RZ, 0x0 ;  /* 0x00000000ff097424 */ /* 0x000fc800078e00ff */
[----:B------:R-:W-:Y:S05]  /*0f70*/  RET.REL.NODEC R8 `(_Z19computeLambdaKernelPfif) ;  /* 0xfffffff008207950 */ /* 0x000fea0003c3ffff */
.L_x_113:
        /* <DEDUP_REMOVED lines=16> */
.L_x_117:


//--------------------- .nv.shared._Z19updateKVCacheKernelPfPKfS1_S1_iif --------------------------
	.section	.nv.shared._Z19updateKVCacheKernelPfPKfS1_S1_iif,"aw",@nobits
	.sectionflags	@""
	.align	16
	.zero		1024


//--------------------- .nv.shared.reserved.0     --------------------------
	.section	.nv.shared.reserved.0,"aw",@nobits
	.weak		__nv_reservedSMEM_offset_0_alias
	.size		__nv_reservedSMEM_offset_0_alias, 0, 64
	.other		__nv_reservedSMEM_offset_0_alias,@"STO_CUDA_RESERVED_SHARED STV_DEFAULT"
__nv_reservedSMEM_offset_0_alias:
	.zero		0
	.zero		64


//--------------------- .nv.shared._Z16addOutputsKernelPfPKfS1_i --------------------------
	.section	.nv.shared._Z16addOutputsKernelPfPKfS1_i,"aw",@nobits
	.sectionflags	@""
	.align	16
	.zero		1024


//--------------------- .nv.shared._Z25interBlockAttentionKernelPKfS0_S0_Pfiii --------------------------
	.section	.nv.shared._Z25interBlockAttentionKernelPKfS0_S0_Pfiii,"aw",@nobits
	.sectionflags	@""
	.align	16
	.zero		1024


//--------------------- .nv.shared._Z25intraBlockAttentionKernelPKfS0_S0_S0_Pfiifi --------------------------
	.section	.nv.shared._Z25intraBlockAttentionKernelPKfS0_S0_S0_Pfiifi,"aw",@nobits
	.sectionflags	@""
	.align	16
	.zero		1024


//--------------------- .nv.shared._Z17computeMaskKernelPfif --------------------------
	.section	.nv.shared._Z17computeMaskKernelPfif,"aw",@nobits
	.sectionflags	@""
	.align	16
	.zero		1024


//--------------------- .nv.shared._Z19computeLambdaKernelPfif --------------------------
	.section	.nv.shared._Z19computeLambdaKernelPfif,"aw",@nobits
	.sectionflags	@""
	.align	16
	.zero		1024


//--------------------- .nv.constant0._Z19updateKVCacheKernelPfPKfS1_S1_iif --------------------------
	.section	.nv.constant0._Z19updateKVCacheKernelPfPKfS1_S1_iif,"a",@progbits
	.sectionflags	@""
	.align	4
.nv.constant0._Z19updateKVCacheKernelPfPKfS1_S1_iif:
	.zero		940


//--------------------- .nv.constant0._Z16addOutputsKernelPfPKfS1_i --------------------------
	.section	.nv.constant0._Z16addOutputsKernelPfPKfS1_i,"a",@progbits
	.sectionflags	@""
	.align	4
.nv.constant0._Z16addOutputsKernelPfPKfS1_i:
	.zero		924


//--------------------- .nv.constant0._Z25interBlockAttentionKernelPKfS0_S0_Pfiii --------------------------
	.section	.nv.constant0._Z25interBlockAttentionKernelPKfS0_S0_Pfiii,"a",@progbits
	.sectionflags	@""
	.align	4
.nv.constant0._Z25interBlockAttentionKernelPKfS0_S0_Pfiii:
	.zero		940


//--------------------- .nv.constant0._Z25intraBlockAttentionKernelPKfS0_S0_S0_Pfiifi --------------------------
	.section	.nv.constant0._Z25intraBlockAttentionKernelPKfS0_S0_S0_Pfiifi,"a",@progbits
	.sectionflags	@""
	.align	4
.nv.constant0._Z25intraBlockAttentionKernelPKfS0_S0_S0_Pfiifi:
	.zero		952


//--------------------- .nv.constant0._Z17computeMaskKernelPfif --------------------------
	.section	.nv.constant0._Z17computeMaskKernelPfif,"a",@progbits
	.sectionflags	@""
	.align	4
.nv.constant0._Z17computeMaskKernelPfif:
	.zero		912


//--------------------- .nv.constant0._Z19computeLambdaKernelPfif --------------------------
	.section	.nv.constant0._Z19computeLambdaKernelPfif,"a",@progbits
	.sectionflags	@""
	.align	4
.nv.constant0._Z19computeLambdaKernelPfif:
	.zero		912


//--------------------- SYMBOLS --------------------------

	.type		.nv.reservedSmem.offset0,@object
	.size		.nv.reservedSmem.offset0,0x4
	.type		.nv.reservedSmem.cap,@object
	.size		.nv.reservedSmem.cap,0x4
